	.target	sm_90a

	.elftype	@"ET_EXEC"


//--------------------- .note.nv.tkinfo           --------------------------
	.section	.note.nv.tkinfo,"",@"SHT_NOTE"
	.sectionflags	@"SHF_NOTE_NV_TKINFO"
	.tkinfo
        /*0018*/ 	.word	0x00000002
        /*0030*/ 	.string	""
        /*0030*/ 	.string	"ptxas"
        /*0030*/ 	.string	"Cuda compilation tools, release 13.0, V13.0.88"
        /*0030*/ 	.string	"Build cuda_13.0.r13.0/compiler.36424714_0"
        /*0030*/ 	.string	"-arch sm_90a -m 64 "



//--------------------- .note.nv.cuinfo           --------------------------
	.section	.note.nv.cuinfo,"",@"SHT_NOTE"
	.sectionflags	@"SHF_NOTE_NV_CUINFO"
        /*0018*/ 	.short	0x0002
        /*001a*/ 	.short	0x005a
        /*001c*/ 	.short	0x0082
	.zero		2


//--------------------- .nv.info                  --------------------------
	.section	.nv.info,"",@"SHT_CUDA_INFO"
	.align	4


	//----- nvinfo : EIATTR_REGCOUNT
	.align		4
        /*0000*/ 	.byte	0x04, 0x2f
        /*0002*/ 	.short	(.L_12 - .L_11)
	.align		4
.L_11:
        /*0004*/ 	.word	index@(_ZN7cutlass13device_kernelIN5flash19enable_sm80_to_sm89INS1_16FlashAttnFwdSm80INS1_25CollectiveMainloopFwdSm80ILi4ELi1ELb0EN4cute5tupleIJNS5_1CILi128EEENS7_ILi64EEENS7_ILi96EEEEEELi96ENS_10bfloat16_tEfNS_4arch4Sm80ELb1ELb0ELb0ELb1ELb1ELb1ELb1ELb0EEENS1_21CollectiveEpilogueFwdINS6_IJS8_SA_S9_EEENS6_IJNS7_ILi1EEESI_SI_EEESC_SE_Li128ELb1ELb1ELb0ELb0EEENS1_19SingleTileSchedulerILb1ELb0ELb1ELi128EEEEEEEEEvNT_6ParamsE)
        /*0008*/ 	.word	0x00000004


	//----- nvinfo : EIATTR_FRAME_SIZE
	.align		4
.L_12:
        /*000c*/ 	.byte	0x04, 0x11
        /*000e*/ 	.short	(.L_14 - .L_13)
	.align		4
.L_13:
        /*0010*/ 	.word	index@(_ZN7cutlass13device_kernelIN5flash19enable_sm80_to_sm89INS1_16FlashAttnFwdSm80INS1_25CollectiveMainloopFwdSm80ILi4ELi1ELb0EN4cute5tupleIJNS5_1CILi128EEENS7_ILi64EEENS7_ILi96EEEEEELi96ENS_10bfloat16_tEfNS_4arch4Sm80ELb1ELb0ELb0ELb1ELb1ELb1ELb1ELb0EEENS1_21CollectiveEpilogueFwdINS6_IJS8_SA_S9_EEENS6_IJNS7_ILi1EEESI_SI_EEESC_SE_Li128ELb1ELb1ELb0ELb0EEENS1_19SingleTileSchedulerILb1ELb0ELb1ELi128EEEEEEEEEvNT_6ParamsE)
        /*0014*/ 	.word	0x00000000


	//----- nvinfo : EIATTR_REGCOUNT
	.align		4
.L_14:
        /*0018*/ 	.byte	0x04, 0x2f
        /*001a*/ 	.short	(.L_16 - .L_15)
	.align		4
.L_15:
        /*001c*/ 	.word	index@(_ZN7cutlass13device_kernelIN5flash19enable_sm80_to_sm89INS1_16FlashAttnFwdSm80INS1_25CollectiveMainloopFwdSm80ILi4ELi1ELb0EN4cute5tupleIJNS5_1CILi128EEENS7_ILi64EEENS7_ILi96EEEEEELi96ENS_10bfloat16_tEfNS_4arch4Sm80ELb1ELb0ELb0ELb1ELb1ELb0ELb1ELb0EEENS1_21CollectiveEpilogueFwdINS6_IJS8_SA_S9_EEENS6_IJNS7_ILi1EEESI_SI_EEESC_SE_Li128ELb1ELb1ELb0ELb0EEENS1_19SingleTileSchedulerILb1ELb0ELb1ELi128EEEEEEEEEvNT_6ParamsE)
        /*0020*/ 	.word	0x00000004


	//----- nvinfo : EIATTR_FRAME_SIZE
	.align		4
.L_16:
        /*0024*/ 	.byte	0x04, 0x11
        /*0026*/ 	.short	(.L_18 - .L_17)
	.align		4
.L_17:
        /*0028*/ 	.word	index@(_ZN7cutlass13device_kernelIN5flash19enable_sm80_to_sm89INS1_16FlashAttnFwdSm80INS1_25CollectiveMainloopFwdSm80ILi4ELi1ELb0EN4cute5tupleIJNS5_1CILi128EEENS7_ILi64EEENS7_ILi96EEEEEELi96ENS_10bfloat16_tEfNS_4arch4Sm80ELb1ELb0ELb0ELb1ELb1ELb0ELb1ELb0EEENS1_21CollectiveEpilogueFwdINS6_IJS8_SA_S9_EEENS6_IJNS7_ILi1EEESI_SI_EEESC_SE_Li128ELb1ELb1ELb0ELb0EEENS1_19SingleTileSchedulerILb1ELb0ELb1ELi128EEEEEEEEEvNT_6ParamsE)
        /*002c*/ 	.word	0x00000000


	//----- nvinfo : EIATTR_REGCOUNT
	.align		4
.L_18:
        /*0030*/ 	.byte	0x04, 0x2f
        /*0032*/ 	.short	(.L_20 - .L_19)
	.align		4
.L_19:
        /*0034*/ 	.word	index@(_ZN7cutlass13device_kernelIN5flash19enable_sm80_to_sm89INS1_16FlashAttnFwdSm80INS1_25CollectiveMainloopFwdSm80ILi4ELi1ELb0EN4cute5tupleIJNS5_1CILi128EEENS7_ILi64EEENS7_ILi96EEEEEELi96ENS_10bfloat16_tEfNS_4arch4Sm80ELb1ELb0ELb0ELb0ELb1ELb0ELb1ELb0EEENS1_21CollectiveEpilogueFwdINS6_IJS8_SA_S9_EEENS6_IJNS7_ILi1EEESI_SI_EEESC_SE_Li128ELb0ELb1ELb0ELb0EEENS1_30DynamicPersistentTileSchedulerILi128ELi128ELb0ELb1ELb0EEEEEEEEEvNT_6ParamsE)
        /*0038*/ 	.word	0x00000004


	//----- nvinfo : EIATTR_FRAME_SIZE
	.align		4
.L_20:
        /*003c*/ 	.byte	0x04, 0x11
        /*003e*/ 	.short	(.L_22 - .L_21)
	.align		4
.L_21:
        /*0040*/ 	.word	index@(_ZN7cutlass13device_kernelIN5flash19enable_sm80_to_sm89INS1_16FlashAttnFwdSm80INS1_25CollectiveMainloopFwdSm80ILi4ELi1ELb0EN4cute5tupleIJNS5_1CILi128EEENS7_ILi64EEENS7_ILi96EEEEEELi96ENS_10bfloat16_tEfNS_4arch4Sm80ELb1ELb0ELb0ELb0ELb1ELb0ELb1ELb0EEENS1_21CollectiveEpilogueFwdINS6_IJS8_SA_S9_EEENS6_IJNS7_ILi1EEESI_SI_EEESC_SE_Li128ELb0ELb1ELb0ELb0EEENS1_30DynamicPersistentTileSchedulerILi128ELi128ELb0ELb1ELb0EEEEEEEEEvNT_6ParamsE)
        /*0044*/ 	.word	0x00000000


	//----- nvinfo : EIATTR_REGCOUNT
	.align		4
.L_22:
        /*0048*/ 	.byte	0x04, 0x2f
        /*004a*/ 	.short	(.L_24 - .L_23)
	.align		4
.L_23:
        /*004c*/ 	.word	index@(_ZN7cutlass13device_kernelIN5flash19enable_sm80_to_sm89INS1_16FlashAttnFwdSm80INS1_25CollectiveMainloopFwdSm80ILi4ELi1ELb0EN4cute5tupleIJNS5_1CILi128EEENS7_ILi48EEENS7_ILi96EEEEEELi96ENS_10bfloat16_tEfNS_4arch4Sm80ELb0ELb1ELb0ELb1ELb1ELb1ELb1ELb0EEENS1_21CollectiveEpilogueFwdINS6_IJS8_SA_S9_EEENS6_IJNS7_ILi1EEESI_SI_EEESC_SE_Li128ELb1ELb1ELb0ELb0EEENS1_19SingleTileSchedulerILb1ELb0ELb1ELi128EEEEEEEEEvNT_6ParamsE)
        /*0050*/ 	.word	0x00000004


	//----- nvinfo : EIATTR_FRAME_SIZE
	.align		4
.L_24:
        /*0054*/ 	.byte	0x04, 0x11
        /*0056*/ 	.short	(.L_26 - .L_25)
	.align		4
.L_25:
        /*0058*/ 	.word	index@(_ZN7cutlass13device_kernelIN5flash19enable_sm80_to_sm89INS1_16FlashAttnFwdSm80INS1_25CollectiveMainloopFwdSm80ILi4ELi1ELb0EN4cute5tupleIJNS5_1CILi128EEENS7_ILi48EEENS7_ILi96EEEEEELi96ENS_10bfloat16_tEfNS_4arch4Sm80ELb0ELb1ELb0ELb1ELb1ELb1ELb1ELb0EEENS1_21CollectiveEpilogueFwdINS6_IJS8_SA_S9_EEENS6_IJNS7_ILi1EEESI_SI_EEESC_SE_Li128ELb1ELb1ELb0ELb0EEENS1_19SingleTileSchedulerILb1ELb0ELb1ELi128EEEEEEEEEvNT_6ParamsE)
        /*005c*/ 	.word	0x00000000


	//----- nvinfo : EIATTR_REGCOUNT
	.align		4
.L_26:
        /*0060*/ 	.byte	0x04, 0x2f
        /*0062*/ 	.short	(.L_28 - .L_27)
	.align		4
.L_27:
        /*0064*/ 	.word	index@(_ZN7cutlass13device_kernelIN5flash19enable_sm80_to_sm89INS1_16FlashAttnFwdSm80INS1_25CollectiveMainloopFwdSm80ILi4ELi1ELb0EN4cute5tupleIJNS5_1CILi128EEENS7_ILi48EEENS7_ILi96EEEEEELi96ENS_10bfloat16_tEfNS_4arch4Sm80ELb0ELb1ELb0ELb1ELb1ELb0ELb1ELb0EEENS1_21CollectiveEpilogueFwdINS6_IJS8_SA_S9_EEENS6_IJNS7_ILi1EEESI_SI_EEESC_SE_Li128ELb1ELb1ELb0ELb0EEENS1_19SingleTileSchedulerILb1ELb0ELb1ELi128EEEEEEEEEvNT_6ParamsE)
        /*0068*/ 	.word	0x00000004


	//----- nvinfo : EIATTR_FRAME_SIZE
	.align		4
.L_28:
        /*006c*/ 	.byte	0x04, 0x11
        /*006e*/ 	.short	(.L_30 - .L_29)
	.align		4
.L_29:
        /*0070*/ 	.word	index@(_ZN7cutlass13device_kernelIN5flash19enable_sm80_to_sm89INS1_16FlashAttnFwdSm80INS1_25CollectiveMainloopFwdSm80ILi4ELi1ELb0EN4cute5tupleIJNS5_1CILi128EEENS7_ILi48EEENS7_ILi96EEEEEELi96ENS_10bfloat16_tEfNS_4arch4Sm80ELb0ELb1ELb0ELb1ELb1ELb0ELb1ELb0EEENS1_21CollectiveEpilogueFwdINS6_IJS8_SA_S9_EEENS6_IJNS7_ILi1EEESI_SI_EEESC_SE_Li128ELb1ELb1ELb0ELb0EEENS1_19SingleTileSchedulerILb1ELb0ELb1ELi128EEEEEEEEEvNT_6ParamsE)
        /*0074*/ 	.word	0x00000000


	//----- nvinfo : EIATTR_REGCOUNT
	.align		4
.L_30:
        /*0078*/ 	.byte	0x04, 0x2f
        /*007a*/ 	.short	(.L_32 - .L_31)
	.align		4
.L_31:
        /*007c*/ 	.word	index@(_ZN7cutlass13device_kernelIN5flash19enable_sm80_to_sm89INS1_16FlashAttnFwdSm80INS1_25CollectiveMainloopFwdSm80ILi4ELi1ELb0EN4cute5tupleIJNS5_1CILi128EEENS7_ILi48EEENS7_ILi96EEEEEELi96ENS_10bfloat16_tEfNS_4arch4Sm80ELb0ELb1ELb0ELb0ELb1ELb0ELb1ELb0EEENS1_21CollectiveEpilogueFwdINS6_IJS8_SA_S9_EEENS6_IJNS7_ILi1EEESI_SI_EEESC_SE_Li128ELb0ELb1ELb0ELb0EEENS1_19SingleTileSchedulerILb0ELb0ELb1ELi128EEEEEEEEEvNT_6ParamsE)
        /*0080*/ 	.word	0x00000004


	//----- nvinfo : EIATTR_FRAME_SIZE
	.align		4
.L_32:
        /*0084*/ 	.byte	0x04, 0x11
        /*0086*/ 	.short	(.L_34 - .L_33)
	.align		4
.L_33:
        /*0088*/ 	.word	index@(_ZN7cutlass13device_kernelIN5flash19enable_sm80_to_sm89INS1_16FlashAttnFwdSm80INS1_25CollectiveMainloopFwdSm80ILi4ELi1ELb0EN4cute5tupleIJNS5_1CILi128EEENS7_ILi48EEENS7_ILi96EEEEEELi96ENS_10bfloat16_tEfNS_4arch4Sm80ELb0ELb1ELb0ELb0ELb1ELb0ELb1ELb0EEENS1_21CollectiveEpilogueFwdINS6_IJS8_SA_S9_EEENS6_IJNS7_ILi1EEESI_SI_EEESC_SE_Li128ELb0ELb1ELb0ELb0EEENS1_19SingleTileSchedulerILb0ELb0ELb1ELi128EEEEEEEEEvNT_6ParamsE)
        /*008c*/ 	.word	0x00000000


	//----- nvinfo : EIATTR_REGCOUNT
	.align		4
.L_34:
        /*0090*/ 	.byte	0x04, 0x2f
        /*0092*/ 	.short	(.L_36 - .L_35)
	.align		4
.L_35:
        /*0094*/ 	.word	index@(_ZN7cutlass13device_kernelIN5flash19enable_sm80_to_sm89INS1_16FlashAttnFwdSm80INS1_25CollectiveMainloopFwdSm80ILi4ELi1ELb0EN4cute5tupleIJNS5_1CILi128EEENS7_ILi64EEENS7_ILi96EEEEEELi96ENS_10bfloat16_tEfNS_4arch4Sm80ELb0ELb0ELb0ELb1ELb1ELb1ELb1ELb0EEENS1_21CollectiveEpilogueFwdINS6_IJS8_SA_S9_EEENS6_IJNS7_ILi1EEESI_SI_EEESC_SE_Li128ELb1ELb1ELb0ELb0EEENS1_19SingleTileSchedulerILb1ELb0ELb1ELi128EEEEEEEEEvNT_6ParamsE)
        /*0098*/ 	.word	0x00000004


	//----- nvinfo : EIATTR_FRAME_SIZE
	.align		4
.L_36:
        /*009c*/ 	.byte	0x04, 0x11
        /*009e*/ 	.short	(.L_38 - .L_37)
	.align		4
.L_37:
        /*00a0*/ 	.word	index@(_ZN7cutlass13device_kernelIN5flash19enable_sm80_to_sm89INS1_16FlashAttnFwdSm80INS1_25CollectiveMainloopFwdSm80ILi4ELi1ELb0EN4cute5tupleIJNS5_1CILi128EEENS7_ILi64EEENS7_ILi96EEEEEELi96ENS_10bfloat16_tEfNS_4arch4Sm80ELb0ELb0ELb0ELb1ELb1ELb1ELb1ELb0EEENS1_21CollectiveEpilogueFwdINS6_IJS8_SA_S9_EEENS6_IJNS7_ILi1EEESI_SI_EEESC_SE_Li128ELb1ELb1ELb0ELb0EEENS1_19SingleTileSchedulerILb1ELb0ELb1ELi128EEEEEEEEEvNT_6ParamsE)
        /*00a4*/ 	.word	0x00000000


	//----- nvinfo : EIATTR_REGCOUNT
	.align		4
.L_38:
        /*00a8*/ 	.byte	0x04, 0x2f
        /*00aa*/ 	.short	(.L_40 - .L_39)
	.align		4
.L_39:
        /*00ac*/ 	.word	index@(_ZN7cutlass13device_kernelIN5flash19enable_sm80_to_sm89INS1_16FlashAttnFwdSm80INS1_25CollectiveMainloopFwdSm80ILi4ELi1ELb0EN4cute5tupleIJNS5_1CILi128EEENS7_ILi64EEENS7_ILi96EEEEEELi96ENS_10bfloat16_tEfNS_4arch4Sm80ELb0ELb0ELb0ELb1ELb1ELb0ELb1ELb0EEENS1_21CollectiveEpilogueFwdINS6_IJS8_SA_S9_EEENS6_IJNS7_ILi1EEESI_SI_EEESC_SE_Li128ELb1ELb1ELb0ELb0EEENS1_19SingleTileSchedulerILb1ELb0ELb1ELi128EEEEEEEEEvNT_6ParamsE)
        /*00b0*/ 	.word	0x00000004


	//----- nvinfo : EIATTR_FRAME_SIZE
	.align		4
.L_40:
        /*00b4*/ 	.byte	0x04, 0x11
        /*00b6*/ 	.short	(.L_42 - .L_41)
	.align		4
.L_41:
        /*00b8*/ 	.word	index@(_ZN7cutlass13device_kernelIN5flash19enable_sm80_to_sm89INS1_16FlashAttnFwdSm80INS1_25CollectiveMainloopFwdSm80ILi4ELi1ELb0EN4cute5tupleIJNS5_1CILi128EEENS7_ILi64EEENS7_ILi96EEEEEELi96ENS_10bfloat16_tEfNS_4arch4Sm80ELb0ELb0ELb0ELb1ELb1ELb0ELb1ELb0EEENS1_21CollectiveEpilogueFwdINS6_IJS8_SA_S9_EEENS6_IJNS7_ILi1EEESI_SI_EEESC_SE_Li128ELb1ELb1ELb0ELb0EEENS1_19SingleTileSchedulerILb1ELb0ELb1ELi128EEEEEEEEEvNT_6ParamsE)
        /*00bc*/ 	.word	0x00000000


	//----- nvinfo : EIATTR_REGCOUNT
	.align		4
.L_42:
        /*00c0*/ 	.byte	0x04, 0x2f
        /*00c2*/ 	.short	(.L_44 - .L_43)
	.align		4
.L_43:
        /*00c4*/ 	.word	index@(_ZN7cutlass13device_kernelIN5flash19enable_sm80_to_sm89INS1_16FlashAttnFwdSm80INS1_25CollectiveMainloopFwdSm80ILi4ELi1ELb0EN4cute5tupleIJNS5_1CILi128EEENS7_ILi64EEENS7_ILi96EEEEEELi96ENS_10bfloat16_tEfNS_4arch4Sm80ELb0ELb0ELb0ELb0ELb1ELb0ELb1ELb0EEENS1_21CollectiveEpilogueFwdINS6_IJS8_SA_S9_EEENS6_IJNS7_ILi1EEESI_SI_EEESC_SE_Li128ELb0ELb1ELb0ELb0EEENS1_19SingleTileSchedulerILb0ELb0ELb1ELi128EEEEEEEEEvNT_6ParamsE)
        /*00c8*/ 	.word	0x00000004


	//----- nvinfo : EIATTR_FRAME_SIZE
	.align		4
.L_44:
        /*00cc*/ 	.byte	0x04, 0x11
        /*00ce*/ 	.short	(.L_46 - .L_45)
	.align		4
.L_45:
        /*00d0*/ 	.word	index@(_ZN7cutlass13device_kernelIN5flash19enable_sm80_to_sm89INS1_16FlashAttnFwdSm80INS1_25CollectiveMainloopFwdSm80ILi4ELi1ELb0EN4cute5tupleIJNS5_1CILi128EEENS7_ILi64EEENS7_ILi96EEEEEELi96ENS_10bfloat16_tEfNS_4arch4Sm80ELb0ELb0ELb0ELb0ELb1ELb0ELb1ELb0EEENS1_21CollectiveEpilogueFwdINS6_IJS8_SA_S9_EEENS6_IJNS7_ILi1EEESI_SI_EEESC_SE_Li128ELb0ELb1ELb0ELb0EEENS1_19SingleTileSchedulerILb0ELb0ELb1ELi128EEEEEEEEEvNT_6ParamsE)
        /*00d4*/ 	.word	0x00000000


	//----- nvinfo : EIATTR_REGCOUNT
	.align		4
.L_46:
        /*00d8*/ 	.byte	0x04, 0x2f
        /*00da*/ 	.short	(.L_48 - .L_47)
	.align		4
.L_47:
        /*00dc*/ 	.word	index@(_ZN7cutlass13device_kernelIN5flash19enable_sm80_to_sm89INS1_16FlashAttnFwdSm80INS1_25CollectiveMainloopFwdSm80ILi4ELi1ELb0EN4cute5tupleIJNS5_1CILi128EEENS7_ILi64EEENS7_ILi96EEEEEELi96ENS_10bfloat16_tEfNS_4arch4Sm80ELb1ELb0ELb1ELb1ELb1ELb1ELb1ELb0EEENS1_21CollectiveEpilogueFwdINS6_IJS8_SA_S9_EEENS6_IJNS7_ILi1EEESI_SI_EEESC_SE_Li128ELb1ELb1ELb0ELb0EEENS1_19SingleTileSchedulerILb1ELb0ELb1ELi128EEEEEEEEEvNT_6ParamsE)
        /*00e0*/ 	.word	0x00000004


	//----- nvinfo : EIATTR_FRAME_SIZE
	.align		4
.L_48:
        /*00e4*/ 	.byte	0x04, 0x11
        /*00e6*/ 	.short	(.L_50 - .L_49)
	.align		4
.L_49:
        /*00e8*/ 	.word	index@(_ZN7cutlass13device_kernelIN5flash19enable_sm80_to_sm89INS1_16FlashAttnFwdSm80INS1_25CollectiveMainloopFwdSm80ILi4ELi1ELb0EN4cute5tupleIJNS5_1CILi128EEENS7_ILi64EEENS7_ILi96EEEEEELi96ENS_10bfloat16_tEfNS_4arch4Sm80ELb1ELb0ELb1ELb1ELb1ELb1ELb1ELb0EEENS1_21CollectiveEpilogueFwdINS6_IJS8_SA_S9_EEENS6_IJNS7_ILi1EEESI_SI_EEESC_SE_Li128ELb1ELb1ELb0ELb0EEENS1_19SingleTileSchedulerILb1ELb0ELb1ELi128EEEEEEEEEvNT_6ParamsE)
        /*00ec*/ 	.word	0x00000000


	//----- nvinfo : EIATTR_REGCOUNT
	.align		4
.L_50:
        /*00f0*/ 	.byte	0x04, 0x2f
        /*00f2*/ 	.short	(.L_52 - .L_51)
	.align		4
.L_51:
        /*00f4*/ 	.word	index@(_ZN7cutlass13device_kernelIN5flash19enable_sm80_to_sm89INS1_16FlashAttnFwdSm80INS1_25CollectiveMainloopFwdSm80ILi4ELi1ELb0EN4cute5tupleIJNS5_1CILi128EEENS7_ILi64EEENS7_ILi96EEEEEELi96ENS_10bfloat16_tEfNS_4arch4Sm80ELb1ELb0ELb1ELb1ELb1ELb0ELb1ELb0EEENS1_21CollectiveEpilogueFwdINS6_IJS8_SA_S9_EEENS6_IJNS7_ILi1EEESI_SI_EEESC_SE_Li128ELb1ELb1ELb0ELb0EEENS1_19SingleTileSchedulerILb1ELb0ELb1ELi128EEEEEEEEEvNT_6ParamsE)
        /*00f8*/ 	.word	0x00000004


	//----- nvinfo : EIATTR_FRAME_SIZE
	.align		4
.L_52:
        /*00fc*/ 	.byte	0x04, 0x11
        /*00fe*/ 	.short	(.L_54 - .L_53)
	.align		4
.L_53:
        /*0100*/ 	.word	index@(_ZN7cutlass13device_kernelIN5flash19enable_sm80_to_sm89INS1_16FlashAttnFwdSm80INS1_25CollectiveMainloopFwdSm80ILi4ELi1ELb0EN4cute5tupleIJNS5_1CILi128EEENS7_ILi64EEENS7_ILi96EEEEEELi96ENS_10bfloat16_tEfNS_4arch4Sm80ELb1ELb0ELb1ELb1ELb1ELb0ELb1ELb0EEENS1_21CollectiveEpilogueFwdINS6_IJS8_SA_S9_EEENS6_IJNS7_ILi1EEESI_SI_EEESC_SE_Li128ELb1ELb1ELb0ELb0EEENS1_19SingleTileSchedulerILb1ELb0ELb1ELi128EEEEEEEEEvNT_6ParamsE)
        /*0104*/ 	.word	0x00000000


	//----- nvinfo : EIATTR_REGCOUNT
	.align		4
.L_54:
        /*0108*/ 	.byte	0x04, 0x2f
        /*010a*/ 	.short	(.L_56 - .L_55)
	.align		4
.L_55:
        /*010c*/ 	.word	index@(_ZN7cutlass13device_kernelIN5flash19enable_sm80_to_sm89INS1_16FlashAttnFwdSm80INS1_25CollectiveMainloopFwdSm80ILi4ELi1ELb0EN4cute5tupleIJNS5_1CILi128EEENS7_ILi64EEENS7_ILi96EEEEEELi96ENS_10bfloat16_tEfNS_4arch4Sm80ELb1ELb0ELb1ELb0ELb1ELb0ELb1ELb0EEENS1_21CollectiveEpilogueFwdINS6_IJS8_SA_S9_EEENS6_IJNS7_ILi1EEESI_SI_EEESC_SE_Li128ELb0ELb1ELb0ELb0EEENS1_30DynamicPersistentTileSchedulerILi128ELi128ELb0ELb1ELb0EEEEEEEEEvNT_6ParamsE)
        /*0110*/ 	.word	0x00000004


	//----- nvinfo : EIATTR_FRAME_SIZE
	.align		4
.L_56:
        /*0114*/ 	.byte	0x04, 0x11
        /*0116*/ 	.short	(.L_58 - .L_57)
	.align		4
.L_57:
        /*0118*/ 	.word	index@(_ZN7cutlass13device_kernelIN5flash19enable_sm80_to_sm89INS1_16FlashAttnFwdSm80INS1_25CollectiveMainloopFwdSm80ILi4ELi1ELb0EN4cute5tupleIJNS5_1CILi128EEENS7_ILi64EEENS7_ILi96EEEEEELi96ENS_10bfloat16_tEfNS_4arch4Sm80ELb1ELb0ELb1ELb0ELb1ELb0ELb1ELb0EEENS1_21CollectiveEpilogueFwdINS6_IJS8_SA_S9_EEENS6_IJNS7_ILi1EEESI_SI_EEESC_SE_Li128ELb0ELb1ELb0ELb0EEENS1_30DynamicPersistentTileSchedulerILi128ELi128ELb0ELb1ELb0EEEEEEEEEvNT_6ParamsE)
        /*011c*/ 	.word	0x00000000


	//----- nvinfo : EIATTR_REGCOUNT
	.align		4
.L_58:
        /*0120*/ 	.byte	0x04, 0x2f
        /*0122*/ 	.short	(.L_60 - .L_59)
	.align		4
.L_59:
        /*0124*/ 	.word	index@(_ZN7cutlass13device_kernelIN5flash19enable_sm80_to_sm89INS1_16FlashAttnFwdSm80INS1_25CollectiveMainloopFwdSm80ILi4ELi1ELb0EN4cute5tupleIJNS5_1CILi128EEENS7_ILi48EEENS7_ILi96EEEEEELi96ENS_10bfloat16_tEfNS_4arch4Sm80ELb0ELb1ELb1ELb1ELb1ELb1ELb1ELb0EEENS1_21CollectiveEpilogueFwdINS6_IJS8_SA_S9_EEENS6_IJNS7_ILi1EEESI_SI_EEESC_SE_Li128ELb1ELb1ELb0ELb0EEENS1_19SingleTileSchedulerILb1ELb0ELb1ELi128EEEEEEEEEvNT_6ParamsE)
        /*0128*/ 	.word	0x00000004


	//----- nvinfo : EIATTR_FRAME_SIZE
	.align		4
.L_60:
        /*012c*/ 	.byte	0x04, 0x11
        /*012e*/ 	.short	(.L_62 - .L_61)
	.align		4
.L_61:
        /*0130*/ 	.word	index@(_ZN7cutlass13device_kernelIN5flash19enable_sm80_to_sm89INS1_16FlashAttnFwdSm80INS1_25CollectiveMainloopFwdSm80ILi4ELi1ELb0EN4cute5tupleIJNS5_1CILi128EEENS7_ILi48EEENS7_ILi96EEEEEELi96ENS_10bfloat16_tEfNS_4arch4Sm80ELb0ELb1ELb1ELb1ELb1ELb1ELb1ELb0EEENS1_21CollectiveEpilogueFwdINS6_IJS8_SA_S9_EEENS6_IJNS7_ILi1EEESI_SI_EEESC_SE_Li128ELb1ELb1ELb0ELb0EEENS1_19SingleTileSchedulerILb1ELb0ELb1ELi128EEEEEEEEEvNT_6ParamsE)
        /*0134*/ 	.word	0x00000000


	//----- nvinfo : EIATTR_REGCOUNT
	.align		4
.L_62:
        /*0138*/ 	.byte	0x04, 0x2f
        /*013a*/ 	.short	(.L_64 - .L_63)
	.align		4
.L_63:
        /*013c*/ 	.word	index@(_ZN7cutlass13device_kernelIN5flash19enable_sm80_to_sm89INS1_16FlashAttnFwdSm80INS1_25CollectiveMainloopFwdSm80ILi4ELi1ELb0EN4cute5tupleIJNS5_1CILi128EEENS7_ILi48EEENS7_ILi96EEEEEELi96ENS_10bfloat16_tEfNS_4arch4Sm80ELb0ELb1ELb1ELb1ELb1ELb0ELb1ELb0EEENS1_21CollectiveEpilogueFwdINS6_IJS8_SA_S9_EEENS6_IJNS7_ILi1EEESI_SI_EEESC_SE_Li128ELb1ELb1ELb0ELb0EEENS1_19SingleTileSchedulerILb1ELb0ELb1ELi128EEEEEEEEEvNT_6ParamsE)
        /*0140*/ 	.word	0x00000004


	//----- nvinfo : EIATTR_FRAME_SIZE
	.align		4
.L_64:
        /*0144*/ 	.byte	0x04, 0x11
        /*0146*/ 	.short	(.L_66 - .L_65)
	.align		4
.L_65:
        /*0148*/ 	.word	index@(_ZN7cutlass13device_kernelIN5flash19enable_sm80_to_sm89INS1_16FlashAttnFwdSm80INS1_25CollectiveMainloopFwdSm80ILi4ELi1ELb0EN4cute5tupleIJNS5_1CILi128EEENS7_ILi48EEENS7_ILi96EEEEEELi96ENS_10bfloat16_tEfNS_4arch4Sm80ELb0ELb1ELb1ELb1ELb1ELb0ELb1ELb0EEENS1_21CollectiveEpilogueFwdINS6_IJS8_SA_S9_EEENS6_IJNS7_ILi1EEESI_SI_EEESC_SE_Li128ELb1ELb1ELb0ELb0EEENS1_19SingleTileSchedulerILb1ELb0ELb1ELi128EEEEEEEEEvNT_6ParamsE)
        /*014c*/ 	.word	0x00000000


	//----- nvinfo : EIATTR_REGCOUNT
	.align		4
.L_66:
        /*0150*/ 	.byte	0x04, 0x2f
        /*0152*/ 	.short	(.L_68 - .L_67)
	.align		4
.L_67:
        /*0154*/ 	.word	index@(_ZN7cutlass13device_kernelIN5flash19enable_sm80_to_sm89INS1_16FlashAttnFwdSm80INS1_25CollectiveMainloopFwdSm80ILi4ELi1ELb0EN4cute5tupleIJNS5_1CILi128EEENS7_ILi48EEENS7_ILi96EEEEEELi96ENS_10bfloat16_tEfNS_4arch4Sm80ELb0ELb1ELb1ELb0ELb1ELb0ELb1ELb0EEENS1_21CollectiveEpilogueFwdINS6_IJS8_SA_S9_EEENS6_IJNS7_ILi1EEESI_SI_EEESC_SE_Li128ELb0ELb1ELb0ELb0EEENS1_19SingleTileSchedulerILb0ELb0ELb1ELi128EEEEEEEEEvNT_6ParamsE)
        /*0158*/ 	.word	0x00000004


	//----- nvinfo : EIATTR_FRAME_SIZE
	.align		4
.L_68:
        /*015c*/ 	.byte	0x04, 0x11
        /*015e*/ 	.short	(.L_70 - .L_69)
	.align		4
.L_69:
        /*0160*/ 	.word	index@(_ZN7cutlass13device_kernelIN5flash19enable_sm80_to_sm89INS1_16FlashAttnFwdSm80INS1_25CollectiveMainloopFwdSm80ILi4ELi1ELb0EN4cute5tupleIJNS5_1CILi128EEENS7_ILi48EEENS7_ILi96EEEEEELi96ENS_10bfloat16_tEfNS_4arch4Sm80ELb0ELb1ELb1ELb0ELb1ELb0ELb1ELb0EEENS1_21CollectiveEpilogueFwdINS6_IJS8_SA_S9_EEENS6_IJNS7_ILi1EEESI_SI_EEESC_SE_Li128ELb0ELb1ELb0ELb0EEENS1_19SingleTileSchedulerILb0ELb0ELb1ELi128EEEEEEEEEvNT_6ParamsE)
        /*0164*/ 	.word	0x00000000


	//----- nvinfo : EIATTR_REGCOUNT
	.align		4
.L_70:
        /*0168*/ 	.byte	0x04, 0x2f
        /*016a*/ 	.short	(.L_72 - .L_71)
	.align		4
.L_71:
        /*016c*/ 	.word	index@(_ZN7cutlass13device_kernelIN5flash19enable_sm80_to_sm89INS1_16FlashAttnFwdSm80INS1_25CollectiveMainloopFwdSm80ILi4ELi1ELb0EN4cute5tupleIJNS5_1CILi128EEENS7_ILi64EEENS7_ILi96EEEEEELi96ENS_10bfloat16_tEfNS_4arch4Sm80ELb0ELb0ELb1ELb1ELb1ELb1ELb1ELb0EEENS1_21CollectiveEpilogueFwdINS6_IJS8_SA_S9_EEENS6_IJNS7_ILi1EEESI_SI_EEESC_SE_Li128ELb1ELb1ELb0ELb0EEENS1_19SingleTileSchedulerILb1ELb0ELb1ELi128EEEEEEEEEvNT_6ParamsE)
        /*0170*/ 	.word	0x00000004


	//----- nvinfo : EIATTR_FRAME_SIZE
	.align		4
.L_72:
        /*0174*/ 	.byte	0x04, 0x11
        /*0176*/ 	.short	(.L_74 - .L_73)
	.align		4
.L_73:
        /*0178*/ 	.word	index@(_ZN7cutlass13device_kernelIN5flash19enable_sm80_to_sm89INS1_16FlashAttnFwdSm80INS1_25CollectiveMainloopFwdSm80ILi4ELi1ELb0EN4cute5tupleIJNS5_1CILi128EEENS7_ILi64EEENS7_ILi96EEEEEELi96ENS_10bfloat16_tEfNS_4arch4Sm80ELb0ELb0ELb1ELb1ELb1ELb1ELb1ELb0EEENS1_21CollectiveEpilogueFwdINS6_IJS8_SA_S9_EEENS6_IJNS7_ILi1EEESI_SI_EEESC_SE_Li128ELb1ELb1ELb0ELb0EEENS1_19SingleTileSchedulerILb1ELb0ELb1ELi128EEEEEEEEEvNT_6ParamsE)
        /*017c*/ 	.word	0x00000000


	//----- nvinfo : EIATTR_REGCOUNT
	.align		4
.L_74:
        /*0180*/ 	.byte	0x04, 0x2f
        /*0182*/ 	.short	(.L_76 - .L_75)
	.align		4
.L_75:
        /*0184*/ 	.word	index@(_ZN7cutlass13device_kernelIN5flash19enable_sm80_to_sm89INS1_16FlashAttnFwdSm80INS1_25CollectiveMainloopFwdSm80ILi4ELi1ELb0EN4cute5tupleIJNS5_1CILi128EEENS7_ILi64EEENS7_ILi96EEEEEELi96ENS_10bfloat16_tEfNS_4arch4Sm80ELb0ELb0ELb1ELb1ELb1ELb0ELb1ELb0EEENS1_21CollectiveEpilogueFwdINS6_IJS8_SA_S9_EEENS6_IJNS7_ILi1EEESI_SI_EEESC_SE_Li128ELb1ELb1ELb0ELb0EEENS1_19SingleTileSchedulerILb1ELb0ELb1ELi128EEEEEEEEEvNT_6ParamsE)
        /*0188*/ 	.word	0x00000004


	//----- nvinfo : EIATTR_FRAME_SIZE
	.align		4
.L_76:
        /*018c*/ 	.byte	0x04, 0x11
        /*018e*/ 	.short	(.L_78 - .L_77)
	.align		4
.L_77:
        /*0190*/ 	.word	index@(_ZN7cutlass13device_kernelIN5flash19enable_sm80_to_sm89INS1_16FlashAttnFwdSm80INS1_25CollectiveMainloopFwdSm80ILi4ELi1ELb0EN4cute5tupleIJNS5_1CILi128EEENS7_ILi64EEENS7_ILi96EEEEEELi96ENS_10bfloat16_tEfNS_4arch4Sm80ELb0ELb0ELb1ELb1ELb1ELb0ELb1ELb0EEENS1_21CollectiveEpilogueFwdINS6_IJS8_SA_S9_EEENS6_IJNS7_ILi1EEESI_SI_EEESC_SE_Li128ELb1ELb1ELb0ELb0EEENS1_19SingleTileSchedulerILb1ELb0ELb1ELi128EEEEEEEEEvNT_6ParamsE)
        /*0194*/ 	.word	0x00000000


	//----- nvinfo : EIATTR_REGCOUNT
	.align		4
.L_78:
        /*0198*/ 	.byte	0x04, 0x2f
        /*019a*/ 	.short	(.L_80 - .L_79)
	.align		4
.L_79:
        /*019c*/ 	.word	index@(_ZN7cutlass13device_kernelIN5flash19enable_sm80_to_sm89INS1_16FlashAttnFwdSm80INS1_25CollectiveMainloopFwdSm80ILi4ELi1ELb0EN4cute5tupleIJNS5_1CILi128EEENS7_ILi64EEENS7_ILi96EEEEEELi96ENS_10bfloat16_tEfNS_4arch4Sm80ELb0ELb0ELb1ELb0ELb1ELb0ELb1ELb0EEENS1_21CollectiveEpilogueFwdINS6_IJS8_SA_S9_EEENS6_IJNS7_ILi1EEESI_SI_EEESC_SE_Li128ELb0ELb1ELb0ELb0EEENS1_19SingleTileSchedulerILb0ELb0ELb1ELi128EEEEEEEEEvNT_6ParamsE)
        /*01a0*/ 	.word	0x00000004


	//----- nvinfo : EIATTR_FRAME_SIZE
	.align		4
.L_80:
        /*01a4*/ 	.byte	0x04, 0x11
        /*01a6*/ 	.short	(.L_82 - .L_81)
	.align		4
.L_81:
        /*01a8*/ 	.word	index@(_ZN7cutlass13device_kernelIN5flash19enable_sm80_to_sm89INS1_16FlashAttnFwdSm80INS1_25CollectiveMainloopFwdSm80ILi4ELi1ELb0EN4cute5tupleIJNS5_1CILi128EEENS7_ILi64EEENS7_ILi96EEEEEELi96ENS_10bfloat16_tEfNS_4arch4Sm80ELb0ELb0ELb1ELb0ELb1ELb0ELb1ELb0EEENS1_21CollectiveEpilogueFwdINS6_IJS8_SA_S9_EEENS6_IJNS7_ILi1EEESI_SI_EEESC_SE_Li128ELb0ELb1ELb0ELb0EEENS1_19SingleTileSchedulerILb0ELb0ELb1ELi128EEEEEEEEEvNT_6ParamsE)
        /*01ac*/ 	.word	0x00000000


	//----- nvinfo : EIATTR_MIN_STACK_SIZE
	.align		4
.L_82:
        /*01b0*/ 	.byte	0x04, 0x12
        /*01b2*/ 	.short	(.L_84 - .L_83)
	.align		4
.L_83:
        /*01b4*/ 	.word	index@(_ZN7cutlass13device_kernelIN5flash19enable_sm80_to_sm89INS1_16FlashAttnFwdSm80INS1_25CollectiveMainloopFwdSm80ILi4ELi1ELb0EN4cute5tupleIJNS5_1CILi128EEENS7_ILi64EEENS7_ILi96EEEEEELi96ENS_10bfloat16_tEfNS_4arch4Sm80ELb0ELb0ELb1ELb0ELb1ELb0ELb1ELb0EEENS1_21CollectiveEpilogueFwdINS6_IJS8_SA_S9_EEENS6_IJNS7_ILi1EEESI_SI_EEESC_SE_Li128ELb0ELb1ELb0ELb0EEENS1_19SingleTileSchedulerILb0ELb0ELb1ELi128EEEEEEEEEvNT_6ParamsE)
        /*01b8*/ 	.word	0x00000000


	//----- nvinfo : EIATTR_MIN_STACK_SIZE
	.align		4
.L_84:
        /*01bc*/ 	.byte	0x04, 0x12
        /*01be*/ 	.short	(.L_86 - .L_85)
	.align		4
.L_85:
        /*01c0*/ 	.word	index@(_ZN7cutlass13device_kernelIN5flash19enable_sm80_to_sm89INS1_16FlashAttnFwdSm80INS1_25CollectiveMainloopFwdSm80ILi4ELi1ELb0EN4cute5tupleIJNS5_1CILi128EEENS7_ILi64EEENS7_ILi96EEEEEELi96ENS_10bfloat16_tEfNS_4arch4Sm80ELb0ELb0ELb1ELb1ELb1ELb0ELb1ELb0EEENS1_21CollectiveEpilogueFwdINS6_IJS8_SA_S9_EEENS6_IJNS7_ILi1EEESI_SI_EEESC_SE_Li128ELb1ELb1ELb0ELb0EEENS1_19SingleTileSchedulerILb1ELb0ELb1ELi128EEEEEEEEEvNT_6ParamsE)
        /*01c4*/ 	.word	0x00000000


	//----- nvinfo : EIATTR_MIN_STACK_SIZE
	.align		4
.L_86:
        /*01c8*/ 	.byte	0x04, 0x12
        /*01ca*/ 	.short	(.L_88 - .L_87)
	.align		4
.L_87:
        /*01cc*/ 	.word	index@(_ZN7cutlass13device_kernelIN5flash19enable_sm80_to_sm89INS1_16FlashAttnFwdSm80INS1_25CollectiveMainloopFwdSm80ILi4ELi1ELb0EN4cute5tupleIJNS5_1CILi128EEENS7_ILi64EEENS7_ILi96EEEEEELi96ENS_10bfloat16_tEfNS_4arch4Sm80ELb0ELb0ELb1ELb1ELb1ELb1ELb1ELb0EEENS1_21CollectiveEpilogueFwdINS6_IJS8_SA_S9_EEENS6_IJNS7_ILi1EEESI_SI_EEESC_SE_Li128ELb1ELb1ELb0ELb0EEENS1_19SingleTileSchedulerILb1ELb0ELb1ELi128EEEEEEEEEvNT_6ParamsE)
        /*01d0*/ 	.word	0x00000000


	//----- nvinfo : EIATTR_MIN_STACK_SIZE
	.align		4
.L_88:
        /*01d4*/ 	.byte	0x04, 0x12
        /*01d6*/ 	.short	(.L_90 - .L_89)
	.align		4
.L_89:
        /*01d8*/ 	.word	index@(_ZN7cutlass13device_kernelIN5flash19enable_sm80_to_sm89INS1_16FlashAttnFwdSm80INS1_25CollectiveMainloopFwdSm80ILi4ELi1ELb0EN4cute5tupleIJNS5_1CILi128EEENS7_ILi48EEENS7_ILi96EEEEEELi96ENS_10bfloat16_tEfNS_4arch4Sm80ELb0ELb1ELb1ELb0ELb1ELb0ELb1ELb0EEENS1_21CollectiveEpilogueFwdINS6_IJS8_SA_S9_EEENS6_IJNS7_ILi1EEESI_SI_EEESC_SE_Li128ELb0ELb1ELb0ELb0EEENS1_19SingleTileSchedulerILb0ELb0ELb1ELi128EEEEEEEEEvNT_6ParamsE)
        /*01dc*/ 	.word	0x00000000


	//----- nvinfo : EIATTR_MIN_STACK_SIZE
	.align		4
.L_90:
        /*01e0*/ 	.byte	0x04, 0x12
        /*01e2*/ 	.short	(.L_92 - .L_91)
	.align		4
.L_91:
        /*01e4*/ 	.word	index@(_ZN7cutlass13device_kernelIN5flash19enable_sm80_to_sm89INS1_16FlashAttnFwdSm80INS1_25CollectiveMainloopFwdSm80ILi4ELi1ELb0EN4cute5tupleIJNS5_1CILi128EEENS7_ILi48EEENS7_ILi96EEEEEELi96ENS_10bfloat16_tEfNS_4arch4Sm80ELb0ELb1ELb1ELb1ELb1ELb0ELb1ELb0EEENS1_21CollectiveEpilogueFwdINS6_IJS8_SA_S9_EEENS6_IJNS7_ILi1EEESI_SI_EEESC_SE_Li128ELb1ELb1ELb0ELb0EEENS1_19SingleTileSchedulerILb1ELb0ELb1ELi128EEEEEEEEEvNT_6ParamsE)
        /*01e8*/ 	.word	0x00000000


	//----- nvinfo : EIATTR_MIN_STACK_SIZE
	.align		4
.L_92:
        /*01ec*/ 	.byte	0x04, 0x12
        /*01ee*/ 	.short	(.L_94 - .L_93)
	.align		4
.L_93:
        /*01f0*/ 	.word	index@(_ZN7cutlass13device_kernelIN5flash19enable_sm80_to_sm89INS1_16FlashAttnFwdSm80INS1_25CollectiveMainloopFwdSm80ILi4ELi1ELb0EN4cute5tupleIJNS5_1CILi128EEENS7_ILi48EEENS7_ILi96EEEEEELi96ENS_10bfloat16_tEfNS_4arch4Sm80ELb0ELb1ELb1ELb1ELb1ELb1ELb1ELb0EEENS1_21CollectiveEpilogueFwdINS6_IJS8_SA_S9_EEENS6_IJNS7_ILi1EEESI_SI_EEESC_SE_Li128ELb1ELb1ELb0ELb0EEENS1_19SingleTileSchedulerILb1ELb0ELb1ELi128EEEEEEEEEvNT_6ParamsE)
        /*01f4*/ 	.word	0x00000000


	//----- nvinfo : EIATTR_MIN_STACK_SIZE
	.align		4
.L_94:
        /*01f8*/ 	.byte	0x04, 0x12
        /*01fa*/ 	.short	(.L_96 - .L_95)
	.align		4
.L_95:
        /*01fc*/ 	.word	index@(_ZN7cutlass13device_kernelIN5flash19enable_sm80_to_sm89INS1_16FlashAttnFwdSm80INS1_25CollectiveMainloopFwdSm80ILi4ELi1ELb0EN4cute5tupleIJNS5_1CILi128EEENS7_ILi64EEENS7_ILi96EEEEEELi96ENS_10bfloat16_tEfNS_4arch4Sm80ELb1ELb0ELb1ELb0ELb1ELb0ELb1ELb0EEENS1_21CollectiveEpilogueFwdINS6_IJS8_SA_S9_EEENS6_IJNS7_ILi1EEESI_SI_EEESC_SE_Li128ELb0ELb1ELb0ELb0EEENS1_30DynamicPersistentTileSchedulerILi128ELi128ELb0ELb1ELb0EEEEEEEEEvNT_6ParamsE)
        /*0200*/ 	.word	0x00000000


	//----- nvinfo : EIATTR_MIN_STACK_SIZE
	.align		4
.L_96:
        /*0204*/ 	.byte	0x04, 0x12
        /*0206*/ 	.short	(.L_98 - .L_97)
	.align		4
.L_97:
        /*0208*/ 	.word	index@(_ZN7cutlass13device_kernelIN5flash19enable_sm80_to_sm89INS1_16FlashAttnFwdSm80INS1_25CollectiveMainloopFwdSm80ILi4ELi1ELb0EN4cute5tupleIJNS5_1CILi128EEENS7_ILi64EEENS7_ILi96EEEEEELi96ENS_10bfloat16_tEfNS_4arch4Sm80ELb1ELb0ELb1ELb1ELb1ELb0ELb1ELb0EEENS1_21CollectiveEpilogueFwdINS6_IJS8_SA_S9_EEENS6_IJNS7_ILi1EEESI_SI_EEESC_SE_Li128ELb1ELb1ELb0ELb0EEENS1_19SingleTileSchedulerILb1ELb0ELb1ELi128EEEEEEEEEvNT_6ParamsE)
        /*020c*/ 	.word	0x00000000


	//----- nvinfo : EIATTR_MIN_STACK_SIZE
	.align		4
.L_98:
        /*0210*/ 	.byte	0x04, 0x12
        /*0212*/ 	.short	(.L_100 - .L_99)
	.align		4
.L_99:
        /*0214*/ 	.word	index@(_ZN7cutlass13device_kernelIN5flash19enable_sm80_to_sm89INS1_16FlashAttnFwdSm80INS1_25CollectiveMainloopFwdSm80ILi4ELi1ELb0EN4cute5tupleIJNS5_1CILi128EEENS7_ILi64EEENS7_ILi96EEEEEELi96ENS_10bfloat16_tEfNS_4arch4Sm80ELb1ELb0ELb1ELb1ELb1ELb1ELb1ELb0EEENS1_21CollectiveEpilogueFwdINS6_IJS8_SA_S9_EEENS6_IJNS7_ILi1EEESI_SI_EEESC_SE_Li128ELb1ELb1ELb0ELb0EEENS1_19SingleTileSchedulerILb1ELb0ELb1ELi128EEEEEEEEEvNT_6ParamsE)
        /*0218*/ 	.word	0x00000000


	//----- nvinfo : EIATTR_MIN_STACK_SIZE
	.align		4
.L_100:
        /*021c*/ 	.byte	0x04, 0x12
        /*021e*/ 	.short	(.L_102 - .L_101)
	.align		4
.L_101:
        /*0220*/ 	.word	index@(_ZN7cutlass13device_kernelIN5flash19enable_sm80_to_sm89INS1_16FlashAttnFwdSm80INS1_25CollectiveMainloopFwdSm80ILi4ELi1ELb0EN4cute5tupleIJNS5_1CILi128EEENS7_ILi64EEENS7_ILi96EEEEEELi96ENS_10bfloat16_tEfNS_4arch4Sm80ELb0ELb0ELb0ELb0ELb1ELb0ELb1ELb0EEENS1_21CollectiveEpilogueFwdINS6_IJS8_SA_S9_EEENS6_IJNS7_ILi1EEESI_SI_EEESC_SE_Li128ELb0ELb1ELb0ELb0EEENS1_19SingleTileSchedulerILb0ELb0ELb1ELi128EEEEEEEEEvNT_6ParamsE)
        /*0224*/ 	.word	0x00000000


	//----- nvinfo : EIATTR_MIN_STACK_SIZE
	.align		4
.L_102:
        /*0228*/ 	.byte	0x04, 0x12
        /*022a*/ 	.short	(.L_104 - .L_103)
	.align		4
.L_103:
        /*022c*/ 	.word	index@(_ZN7cutlass13device_kernelIN5flash19enable_sm80_to_sm89INS1_16FlashAttnFwdSm80INS1_25CollectiveMainloopFwdSm80ILi4ELi1ELb0EN4cute5tupleIJNS5_1CILi128EEENS7_ILi64EEENS7_ILi96EEEEEELi96ENS_10bfloat16_tEfNS_4arch4Sm80ELb0ELb0ELb0ELb1ELb1ELb0ELb1ELb0EEENS1_21CollectiveEpilogueFwdINS6_IJS8_SA_S9_EEENS6_IJNS7_ILi1EEESI_SI_EEESC_SE_Li128ELb1ELb1ELb0ELb0EEENS1_19SingleTileSchedulerILb1ELb0ELb1ELi128EEEEEEEEEvNT_6ParamsE)
        /*0230*/ 	.word	0x00000000


	//----- nvinfo : EIATTR_MIN_STACK_SIZE
	.align		4
.L_104:
        /*0234*/ 	.byte	0x04, 0x12
        /*0236*/ 	.short	(.L_106 - .L_105)
	.align		4
.L_105:
        /*0238*/ 	.word	index@(_ZN7cutlass13device_kernelIN5flash19enable_sm80_to_sm89INS1_16FlashAttnFwdSm80INS1_25CollectiveMainloopFwdSm80ILi4ELi1ELb0EN4cute5tupleIJNS5_1CILi128EEENS7_ILi64EEENS7_ILi96EEEEEELi96ENS_10bfloat16_tEfNS_4arch4Sm80ELb0ELb0ELb0ELb1ELb1ELb1ELb1ELb0EEENS1_21CollectiveEpilogueFwdINS6_IJS8_SA_S9_EEENS6_IJNS7_ILi1EEESI_SI_EEESC_SE_Li128ELb1ELb1ELb0ELb0EEENS1_19SingleTileSchedulerILb1ELb0ELb1ELi128EEEEEEEEEvNT_6ParamsE)
        /*023c*/ 	.word	0x00000000


	//----- nvinfo : EIATTR_MIN_STACK_SIZE
	.align		4
.L_106:
        /*0240*/ 	.byte	0x04, 0x12
        /*0242*/ 	.short	(.L_108 - .L_107)
	.align		4
.L_107:
        /*0244*/ 	.word	index@(_ZN7cutlass13device_kernelIN5flash19enable_sm80_to_sm89INS1_16FlashAttnFwdSm80INS1_25CollectiveMainloopFwdSm80ILi4ELi1ELb0EN4cute5tupleIJNS5_1CILi128EEENS7_ILi48EEENS7_ILi96EEEEEELi96ENS_10bfloat16_tEfNS_4arch4Sm80ELb0ELb1ELb0ELb0ELb1ELb0ELb1ELb0EEENS1_21CollectiveEpilogueFwdINS6_IJS8_SA_S9_EEENS6_IJNS7_ILi1EEESI_SI_EEESC_SE_Li128ELb0ELb1ELb0ELb0EEENS1_19SingleTileSchedulerILb0ELb0ELb1ELi128EEEEEEEEEvNT_6ParamsE)
        /*0248*/ 	.word	0x00000000


	//----- nvinfo : EIATTR_MIN_STACK_SIZE
	.align		4
.L_108:
        /*024c*/ 	.byte	0x04, 0x12
        /*024e*/ 	.short	(.L_110 - .L_109)
	.align		4
.L_109:
        /*0250*/ 	.word	index@(_ZN7cutlass13device_kernelIN5flash19enable_sm80_to_sm89INS1_16FlashAttnFwdSm80INS1_25CollectiveMainloopFwdSm80ILi4ELi1ELb0EN4cute5tupleIJNS5_1CILi128EEENS7_ILi48EEENS7_ILi96EEEEEELi96ENS_10bfloat16_tEfNS_4arch4Sm80ELb0ELb1ELb0ELb1ELb1ELb0ELb1ELb0EEENS1_21CollectiveEpilogueFwdINS6_IJS8_SA_S9_EEENS6_IJNS7_ILi1EEESI_SI_EEESC_SE_Li128ELb1ELb1ELb0ELb0EEENS1_19SingleTileSchedulerILb1ELb0ELb1ELi128EEEEEEEEEvNT_6ParamsE)
        /*0254*/ 	.word	0x00000000


	//----- nvinfo : EIATTR_MIN_STACK_SIZE
	.align		4
.L_110:
        /*0258*/ 	.byte	0x04, 0x12
        /*025a*/ 	.short	(.L_112 - .L_111)
	.align		4
.L_111:
        /*025c*/ 	.word	index@(_ZN7cutlass13device_kernelIN5flash19enable_sm80_to_sm89INS1_16FlashAttnFwdSm80INS1_25CollectiveMainloopFwdSm80ILi4ELi1ELb0EN4cute5tupleIJNS5_1CILi128EEENS7_ILi48EEENS7_ILi96EEEEEELi96ENS_10bfloat16_tEfNS_4arch4Sm80ELb0ELb1ELb0ELb1ELb1ELb1ELb1ELb0EEENS1_21CollectiveEpilogueFwdINS6_IJS8_SA_S9_EEENS6_IJNS7_ILi1EEESI_SI_EEESC_SE_Li128ELb1ELb1ELb0ELb0EEENS1_19SingleTileSchedulerILb1ELb0ELb1ELi128EEEEEEEEEvNT_6ParamsE)
        /*0260*/ 	.word	0x00000000


	//----- nvinfo : EIATTR_MIN_STACK_SIZE
	.align		4
.L_112:
        /*0264*/ 	.byte	0x04, 0x12
        /*0266*/ 	.short	(.L_114 - .L_113)
	.align		4
.L_113:
        /*0268*/ 	.word	index@(_ZN7cutlass13device_kernelIN5flash19enable_sm80_to_sm89INS1_16FlashAttnFwdSm80INS1_25CollectiveMainloopFwdSm80ILi4ELi1ELb0EN4cute5tupleIJNS5_1CILi128EEENS7_ILi64EEENS7_ILi96EEEEEELi96ENS_10bfloat16_tEfNS_4arch4Sm80ELb1ELb0ELb0ELb0ELb1ELb0ELb1ELb0EEENS1_21CollectiveEpilogueFwdINS6_IJS8_SA_S9_EEENS6_IJNS7_ILi1EEESI_SI_EEESC_SE_Li128ELb0ELb1ELb0ELb0EEENS1_30DynamicPersistentTileSchedulerILi128ELi128ELb0ELb1ELb0EEEEEEEEEvNT_6ParamsE)
        /*026c*/ 	.word	0x00000000


	//----- nvinfo : EIATTR_MIN_STACK_SIZE
	.align		4
.L_114:
        /*0270*/ 	.byte	0x04, 0x12
        /*0272*/ 	.short	(.L_116 - .L_115)
	.align		4
.L_115:
        /*0274*/ 	.word	index@(_ZN7cutlass13device_kernelIN5flash19enable_sm80_to_sm89INS1_16FlashAttnFwdSm80INS1_25CollectiveMainloopFwdSm80ILi4ELi1ELb0EN4cute5tupleIJNS5_1CILi128EEENS7_ILi64EEENS7_ILi96EEEEEELi96ENS_10bfloat16_tEfNS_4arch4Sm80ELb1ELb0ELb0ELb1ELb1ELb0ELb1ELb0EEENS1_21CollectiveEpilogueFwdINS6_IJS8_SA_S9_EEENS6_IJNS7_ILi1EEESI_SI_EEESC_SE_Li128ELb1ELb1ELb0ELb0EEENS1_19SingleTileSchedulerILb1ELb0ELb1ELi128EEEEEEEEEvNT_6ParamsE)
        /*0278*/ 	.word	0x00000000


	//----- nvinfo : EIATTR_MIN_STACK_SIZE
	.align		4
.L_116:
        /*027c*/ 	.byte	0x04, 0x12
        /*027e*/ 	.short	(.L_118 - .L_117)
	.align		4
.L_117:
        /*0280*/ 	.word	index@(_ZN7cutlass13device_kernelIN5flash19enable_sm80_to_sm89INS1_16FlashAttnFwdSm80INS1_25CollectiveMainloopFwdSm80ILi4ELi1ELb0EN4cute5tupleIJNS5_1CILi128EEENS7_ILi64EEENS7_ILi96EEEEEELi96ENS_10bfloat16_tEfNS_4arch4Sm80ELb1ELb0ELb0ELb1ELb1ELb1ELb1ELb0EEENS1_21CollectiveEpilogueFwdINS6_IJS8_SA_S9_EEENS6_IJNS7_ILi1EEESI_SI_EEESC_SE_Li128ELb1ELb1ELb0ELb0EEENS1_19SingleTileSchedulerILb1ELb0ELb1ELi128EEEEEEEEEvNT_6ParamsE)
        /*0284*/ 	.word	0x00000000
.L_118:


//--------------------- .nv.compat                --------------------------
	.section	.nv.compat,"",@"SHT_CUDA_COMPAT_INFO"
	.align	4
        /*0000*/ 	.byte	0x02, 0x09, 0x01, 0x00, 0x02, 0x02, 0x01, 0x00, 0x02, 0x05, 0x05, 0x00, 0x03, 0x07, 0x01, 0x01
        /*0010*/ 	.byte	0x02, 0x03, 0x00, 0x00, 0x02, 0x06, 0x01, 0x00, 0x04, 0x0b, 0x08, 0x00, 0x00, 0x00, 0x00, 0x00
        /*0020*/ 	.byte	0x00, 0x00, 0x00, 0x00


//--------------------- .nv.info._ZN7cutlass13device_kernelIN5flash19enable_sm80_to_sm89INS1_16FlashAttnFwdSm80INS1_25CollectiveMainloopFwdSm80ILi4ELi1ELb0EN4cute5tupleIJNS5_1CILi128EEENS7_ILi64EEENS7_ILi96EEEEEELi96ENS_10bfloat16_tEfNS_4arch4Sm80ELb0ELb0ELb1ELb0ELb1ELb0ELb1ELb0EEENS1_21CollectiveEpilogueFwdINS6_IJS8_SA_S9_EEENS6_IJNS7_ILi1EEESI_SI_EEESC_SE_Li128ELb0ELb1ELb0ELb0EEENS1_19SingleTileSchedulerILb0ELb0ELb1ELi128EEEEEEEEEvNT_6ParamsE --------------------------
	.section	.nv.info._ZN7cutlass13device_kernelIN5flash19enable_sm80_to_sm89INS1_16FlashAttnFwdSm80INS1_25CollectiveMainloopFwdSm80ILi4ELi1ELb0EN4cute5tupleIJNS5_1CILi128EEENS7_ILi64EEENS7_ILi96EEEEEELi96ENS_10bfloat16_tEfNS_4arch4Sm80ELb0ELb0ELb1ELb0ELb1ELb0ELb1ELb0EEENS1_21CollectiveEpilogueFwdINS6_IJS8_SA_S9_EEENS6_IJNS7_ILi1EEESI_SI_EEESC_SE_Li128ELb0ELb1ELb0ELb0EEENS1_19SingleTileSchedulerILb0ELb0ELb1ELi128EEEEEEEEEvNT_6ParamsE,"",@"SHT_CUDA_INFO"
	.sectionflags	@""
	.align	4


	//----- nvinfo : EIATTR_CUDA_API_VERSION
	.align		4
        /*0000*/ 	.byte	0x04, 0x37
        /*0002*/ 	.short	(.L_120 - .L_119)
.L_119:
        /*0004*/ 	.word	0x00000082


	//----- nvinfo : EIATTR_KPARAM_INFO
	.align		4
.L_120:
        /*0008*/ 	.byte	0x04, 0x17
        /*000a*/ 	.short	(.L_122 - .L_121)
.L_121:
        /*000c*/ 	.word	0x00000000
        /*0010*/ 	.short	0x0000
        /*0012*/ 	.short	0x0000
        /*0014*/ 	.byte	0x00, 0xf0, 0x61, 0x10


	//----- nvinfo : EIATTR_SPARSE_MMA_MASK
	.align		4
.L_122:
        /*0018*/ 	.byte	0x03, 0x50
        /*001a*/ 	.short	0x0000


	//----- nvinfo : EIATTR_MAXREG_COUNT
	.align		4
        /*001c*/ 	.byte	0x03, 0x1b
        /*001e*/ 	.short	0x00ff


	//----- nvinfo : EIATTR_MERCURY_ISA_VERSION
	.align		4
        /*0020*/ 	.byte	0x03, 0x5f
        /*0022*/ 	.short	0x0101


	//----- nvinfo : EIATTR_EXIT_INSTR_OFFSETS
	.align		4
        /*0024*/ 	.byte	0x04, 0x1c
        /*0026*/ 	.short	(.L_124 - .L_123)


	//   ....[0]....
.L_123:
        /*0028*/ 	.word	0x00000010


	//----- nvinfo : EIATTR_MAX_THREADS
	.align		4
.L_124:
        /*002c*/ 	.byte	0x04, 0x05
        /*002e*/ 	.short	(.L_126 - .L_125)
.L_125:
        /*0030*/ 	.word	0x00000080
        /*0034*/ 	.word	0x00000001
        /*0038*/ 	.word	0x00000001


	//----- nvinfo : EIATTR_CBANK_PARAM_SIZE
	.align		4
.L_126:
        /*003c*/ 	.byte	0x03, 0x19
        /*003e*/ 	.short	0x0418


	//----- nvinfo : EIATTR_PARAM_CBANK
	.align		4
        /*0040*/ 	.byte	0x04, 0x0a
        /*0042*/ 	.short	(.L_128 - .L_127)
	.align		4
.L_127:
        /*0044*/ 	.word	index@(.nv.constant0._ZN7cutlass13device_kernelIN5flash19enable_sm80_to_sm89INS1_16FlashAttnFwdSm80INS1_25CollectiveMainloopFwdSm80ILi4ELi1ELb0EN4cute5tupleIJNS5_1CILi128EEENS7_ILi64EEENS7_ILi96EEEEEELi96ENS_10bfloat16_tEfNS_4arch4Sm80ELb0ELb0ELb1ELb0ELb1ELb0ELb1ELb0EEENS1_21CollectiveEpilogueFwdINS6_IJS8_SA_S9_EEENS6_IJNS7_ILi1EEESI_SI_EEESC_SE_Li128ELb0ELb1ELb0ELb0EEENS1_19SingleTileSchedulerILb0ELb0ELb1ELi128EEEEEEEEEvNT_6ParamsE)
        /*0048*/ 	.short	0x0210
        /*004a*/ 	.short	0x0418


	//----- nvinfo : EIATTR_SW_WAR
	.align		4
.L_128:
        /*004c*/ 	.byte	0x04, 0x36
        /*004e*/ 	.short	(.L_130 - .L_129)
.L_129:
        /*0050*/ 	.word	0x00000008
.L_130:


//--------------------- .nv.info._ZN7cutlass13device_kernelIN5flash19enable_sm80_to_sm89INS1_16FlashAttnFwdSm80INS1_25CollectiveMainloopFwdSm80ILi4ELi1ELb0EN4cute5tupleIJNS5_1CILi128EEENS7_ILi64EEENS7_ILi96EEEEEELi96ENS_10bfloat16_tEfNS_4arch4Sm80ELb0ELb0ELb1ELb1ELb1ELb0ELb1ELb0EEENS1_21CollectiveEpilogueFwdINS6_IJS8_SA_S9_EEENS6_IJNS7_ILi1EEESI_SI_EEESC_SE_Li128ELb1ELb1ELb0ELb0EEENS1_19SingleTileSchedulerILb1ELb0ELb1ELi128EEEEEEEEEvNT_6ParamsE --------------------------
	.section	.nv.info._ZN7cutlass13device_kernelIN5flash19enable_sm80_to_sm89INS1_16FlashAttnFwdSm80INS1_25CollectiveMainloopFwdSm80ILi4ELi1ELb0EN4cute5tupleIJNS5_1CILi128EEENS7_ILi64EEENS7_ILi96EEEEEELi96ENS_10bfloat16_tEfNS_4arch4Sm80ELb0ELb0ELb1ELb1ELb1ELb0ELb1ELb0EEENS1_21CollectiveEpilogueFwdINS6_IJS8_SA_S9_EEENS6_IJNS7_ILi1EEESI_SI_EEESC_SE_Li128ELb1ELb1ELb0ELb0EEENS1_19SingleTileSchedulerILb1ELb0ELb1ELi128EEEEEEEEEvNT_6ParamsE,"",@"SHT_CUDA_INFO"
	.sectionflags	@""
	.align	4


	//----- nvinfo : EIATTR_CUDA_API_VERSION
	.align		4
        /*0000*/ 	.byte	0x04, 0x37
        /*0002*/ 	.short	(.L_132 - .L_131)
.L_131:
        /*0004*/ 	.word	0x00000082


	//----- nvinfo : EIATTR_KPARAM_INFO
	.align		4
.L_132:
        /*0008*/ 	.byte	0x04, 0x17
        /*000a*/ 	.short	(.L_134 - .L_133)
.L_133:
        /*000c*/ 	.word	0x00000000
        /*0010*/ 	.short	0x0000
        /*0012*/ 	.short	0x0000
        /*0014*/ 	.byte	0x00, 0xf0, 0x61, 0x10


	//----- nvinfo : EIATTR_SPARSE_MMA_MASK
	.align		4
.L_134:
        /*0018*/ 	.byte	0x03, 0x50
        /*001a*/ 	.short	0x0000


	//----- nvinfo : EIATTR_MAXREG_COUNT
	.align		4
        /*001c*/ 	.byte	0x03, 0x1b
        /*001e*/ 	.short	0x00ff


	//----- nvinfo : EIATTR_MERCURY_ISA_VERSION
	.align		4
        /*0020*/ 	.byte	0x03, 0x5f
        /*0022*/ 	.short	0x0101


	//----- nvinfo : EIATTR_EXIT_INSTR_OFFSETS
	.align		4
        /*0024*/ 	.byte	0x04, 0x1c
        /*0026*/ 	.short	(.L_136 - .L_135)


	//   ....[0]....
.L_135:
        /*0028*/ 	.word	0x00000010


	//----- nvinfo : EIATTR_MAX_THREADS
	.align		4
.L_136:
        /*002c*/ 	.byte	0x04, 0x05
        /*002e*/ 	.short	(.L_138 - .L_137)
.L_137:
        /*0030*/ 	.word	0x00000080
        /*0034*/ 	.word	0x00000001
        /*0038*/ 	.word	0x00000001


	//----- nvinfo : EIATTR_CBANK_PARAM_SIZE
	.align		4
.L_138:
        /*003c*/ 	.byte	0x03, 0x19
        /*003e*/ 	.short	0x0418


	//----- nvinfo : EIATTR_PARAM_CBANK
	.align		4
        /*0040*/ 	.byte	0x04, 0x0a
        /*0042*/ 	.short	(.L_140 - .L_139)
	.align		4
.L_139:
        /*0044*/ 	.word	index@(.nv.constant0._ZN7cutlass13device_kernelIN5flash19enable_sm80_to_sm89INS1_16FlashAttnFwdSm80INS1_25CollectiveMainloopFwdSm80ILi4ELi1ELb0EN4cute5tupleIJNS5_1CILi128EEENS7_ILi64EEENS7_ILi96EEEEEELi96ENS_10bfloat16_tEfNS_4arch4Sm80ELb0ELb0ELb1ELb1ELb1ELb0ELb1ELb0EEENS1_21CollectiveEpilogueFwdINS6_IJS8_SA_S9_EEENS6_IJNS7_ILi1EEESI_SI_EEESC_SE_Li128ELb1ELb1ELb0ELb0EEENS1_19SingleTileSchedulerILb1ELb0ELb1ELi128EEEEEEEEEvNT_6ParamsE)
        /*0048*/ 	.short	0x0210
        /*004a*/ 	.short	0x0418


	//----- nvinfo : EIATTR_SW_WAR
	.align		4
.L_140:
        /*004c*/ 	.byte	0x04, 0x36
        /*004e*/ 	.short	(.L_142 - .L_141)
.L_141:
        /*0050*/ 	.word	0x00000008
.L_142:


//--------------------- .nv.info._ZN7cutlass13device_kernelIN5flash19enable_sm80_to_sm89INS1_16FlashAttnFwdSm80INS1_25CollectiveMainloopFwdSm80ILi4ELi1ELb0EN4cute5tupleIJNS5_1CILi128EEENS7_ILi64EEENS7_ILi96EEEEEELi96ENS_10bfloat16_tEfNS_4arch4Sm80ELb0ELb0ELb1ELb1ELb1ELb1ELb1ELb0EEENS1_21CollectiveEpilogueFwdINS6_IJS8_SA_S9_EEENS6_IJNS7_ILi1EEESI_SI_EEESC_SE_Li128ELb1ELb1ELb0ELb0EEENS1_19SingleTileSchedulerILb1ELb0ELb1ELi128EEEEEEEEEvNT_6ParamsE --------------------------
	.section	.nv.info._ZN7cutlass13device_kernelIN5flash19enable_sm80_to_sm89INS1_16FlashAttnFwdSm80INS1_25CollectiveMainloopFwdSm80ILi4ELi1ELb0EN4cute5tupleIJNS5_1CILi128EEENS7_ILi64EEENS7_ILi96EEEEEELi96ENS_10bfloat16_tEfNS_4arch4Sm80ELb0ELb0ELb1ELb1ELb1ELb1ELb1ELb0EEENS1_21CollectiveEpilogueFwdINS6_IJS8_SA_S9_EEENS6_IJNS7_ILi1EEESI_SI_EEESC_SE_Li128ELb1ELb1ELb0ELb0EEENS1_19SingleTileSchedulerILb1ELb0ELb1ELi128EEEEEEEEEvNT_6ParamsE,"",@"SHT_CUDA_INFO"
	.sectionflags	@""
	.align	4


	//----- nvinfo : EIATTR_CUDA_API_VERSION
	.align		4
        /*0000*/ 	.byte	0x04, 0x37
        /*0002*/ 	.short	(.L_144 - .L_143)
.L_143:
        /*0004*/ 	.word	0x00000082


	//----- nvinfo : EIATTR_KPARAM_INFO
	.align		4
.L_144:
        /*0008*/ 	.byte	0x04, 0x17
        /*000a*/ 	.short	(.L_146 - .L_145)
.L_145:
        /*000c*/ 	.word	0x00000000
        /*0010*/ 	.short	0x0000
        /*0012*/ 	.short	0x0000
        /*0014*/ 	.byte	0x00, 0xf0, 0x61, 0x10


	//----- nvinfo : EIATTR_SPARSE_MMA_MASK
	.align		4
.L_146:
        /*0018*/ 	.byte	0x03, 0x50
        /*001a*/ 	.short	0x0000


	//----- nvinfo : EIATTR_MAXREG_COUNT
	.align		4
        /*001c*/ 	.byte	0x03, 0x1b
        /*001e*/ 	.short	0x00ff


	//----- nvinfo : EIATTR_MERCURY_ISA_VERSION
	.align		4
        /*0020*/ 	.byte	0x03, 0x5f
        /*0022*/ 	.short	0x0101


	//----- nvinfo : EIATTR_EXIT_INSTR_OFFSETS
	.align		4
        /*0024*/ 	.byte	0x04, 0x1c
        /*0026*/ 	.short	(.L_148 - .L_147)


	//   ....[0]....
.L_147:
        /*0028*/ 	.word	0x00000010


	//----- nvinfo : EIATTR_MAX_THREADS
	.align		4
.L_148:
        /*002c*/ 	.byte	0x04, 0x05
        /*002e*/ 	.short	(.L_150 - .L_149)
.L_149:
        /*0030*/ 	.word	0x00000080
        /*0034*/ 	.word	0x00000001
        /*0038*/ 	.word	0x00000001


	//----- nvinfo : EIATTR_CBANK_PARAM_SIZE
	.align		4
.L_150:
        /*003c*/ 	.byte	0x03, 0x19
        /*003e*/ 	.short	0x0418


	//----- nvinfo : EIATTR_PARAM_CBANK
	.align		4
        /*0040*/ 	.byte	0x04, 0x0a
        /*0042*/ 	.short	(.L_152 - .L_151)
	.align		4
.L_151:
        /*0044*/ 	.word	index@(.nv.constant0._ZN7cutlass13device_kernelIN5flash19enable_sm80_to_sm89INS1_16FlashAttnFwdSm80INS1_25CollectiveMainloopFwdSm80ILi4ELi1ELb0EN4cute5tupleIJNS5_1CILi128EEENS7_ILi64EEENS7_ILi96EEEEEELi96ENS_10bfloat16_tEfNS_4arch4Sm80ELb0ELb0ELb1ELb1ELb1ELb1ELb1ELb0EEENS1_21CollectiveEpilogueFwdINS6_IJS8_SA_S9_EEENS6_IJNS7_ILi1EEESI_SI_EEESC_SE_Li128ELb1ELb1ELb0ELb0EEENS1_19SingleTileSchedulerILb1ELb0ELb1ELi128EEEEEEEEEvNT_6ParamsE)
        /*0048*/ 	.short	0x0210
        /*004a*/ 	.short	0x0418


	//----- nvinfo : EIATTR_SW_WAR
	.align		4
.L_152:
        /*004c*/ 	.byte	0x04, 0x36
        /*004e*/ 	.short	(.L_154 - .L_153)
.L_153:
        /*0050*/ 	.word	0x00000008
.L_154:


//--------------------- .nv.info._ZN7cutlass13device_kernelIN5flash19enable_sm80_to_sm89INS1_16FlashAttnFwdSm80INS1_25CollectiveMainloopFwdSm80ILi4ELi1ELb0EN4cute5tupleIJNS5_1CILi128EEENS7_ILi48EEENS7_ILi96EEEEEELi96ENS_10bfloat16_tEfNS_4arch4Sm80ELb0ELb1ELb1ELb0ELb1ELb0ELb1ELb0EEENS1_21CollectiveEpilogueFwdINS6_IJS8_SA_S9_EEENS6_IJNS7_ILi1EEESI_SI_EEESC_SE_Li128ELb0ELb1ELb0ELb0EEENS1_19SingleTileSchedulerILb0ELb0ELb1ELi128EEEEEEEEEvNT_6ParamsE --------------------------
	.section	.nv.info._ZN7cutlass13device_kernelIN5flash19enable_sm80_to_sm89INS1_16FlashAttnFwdSm80INS1_25CollectiveMainloopFwdSm80ILi4ELi1ELb0EN4cute5tupleIJNS5_1CILi128EEENS7_ILi48EEENS7_ILi96EEEEEELi96ENS_10bfloat16_tEfNS_4arch4Sm80ELb0ELb1ELb1ELb0ELb1ELb0ELb1ELb0EEENS1_21CollectiveEpilogueFwdINS6_IJS8_SA_S9_EEENS6_IJNS7_ILi1EEESI_SI_EEESC_SE_Li128ELb0ELb1ELb0ELb0EEENS1_19SingleTileSchedulerILb0ELb0ELb1ELi128EEEEEEEEEvNT_6ParamsE,"",@"SHT_CUDA_INFO"
	.sectionflags	@""
	.align	4


	//----- nvinfo : EIATTR_CUDA_API_VERSION
	.align		4
        /*0000*/ 	.byte	0x04, 0x37
        /*0002*/ 	.short	(.L_156 - .L_155)
.L_155:
        /*0004*/ 	.word	0x00000082


	//----- nvinfo : EIATTR_KPARAM_INFO
	.align		4
.L_156:
        /*0008*/ 	.byte	0x04, 0x17
        /*000a*/ 	.short	(.L_158 - .L_157)
.L_157:
        /*000c*/ 	.word	0x00000000
        /*0010*/ 	.short	0x0000
        /*0012*/ 	.short	0x0000
        /*0014*/ 	.byte	0x00, 0xf0, 0x61, 0x10


	//----- nvinfo : EIATTR_SPARSE_MMA_MASK
	.align		4
.L_158:
        /*0018*/ 	.byte	0x03, 0x50
        /*001a*/ 	.short	0x0000


	//----- nvinfo : EIATTR_MAXREG_COUNT
	.align		4
        /*001c*/ 	.byte	0x03, 0x1b
        /*001e*/ 	.short	0x00ff


	//----- nvinfo : EIATTR_MERCURY_ISA_VERSION
	.align		4
        /*0020*/ 	.byte	0x03, 0x5f
        /*0022*/ 	.short	0x0101


	//----- nvinfo : EIATTR_EXIT_INSTR_OFFSETS
	.align		4
        /*0024*/ 	.byte	0x04, 0x1c
        /*0026*/ 	.short	(.L_160 - .L_159)


	//   ....[0]....
.L_159:
        /*0028*/ 	.word	0x00000010


	//----- nvinfo : EIATTR_MAX_THREADS
	.align		4
.L_160:
        /*002c*/ 	.byte	0x04, 0x05
        /*002e*/ 	.short	(.L_162 - .L_161)
.L_161:
        /*0030*/ 	.word	0x00000080
        /*0034*/ 	.word	0x00000001
        /*0038*/ 	.word	0x00000001


	//----- nvinfo : EIATTR_CBANK_PARAM_SIZE
	.align		4
.L_162:
        /*003c*/ 	.byte	0x03, 0x19
        /*003e*/ 	.short	0x0418


	//----- nvinfo : EIATTR_PARAM_CBANK
	.align		4
        /*0040*/ 	.byte	0x04, 0x0a
        /*0042*/ 	.short	(.L_164 - .L_163)
	.align		4
.L_163:
        /*0044*/ 	.word	index@(.nv.constant0._ZN7cutlass13device_kernelIN5flash19enable_sm80_to_sm89INS1_16FlashAttnFwdSm80INS1_25CollectiveMainloopFwdSm80ILi4ELi1ELb0EN4cute5tupleIJNS5_1CILi128EEENS7_ILi48EEENS7_ILi96EEEEEELi96ENS_10bfloat16_tEfNS_4arch4Sm80ELb0ELb1ELb1ELb0ELb1ELb0ELb1ELb0EEENS1_21CollectiveEpilogueFwdINS6_IJS8_SA_S9_EEENS6_IJNS7_ILi1EEESI_SI_EEESC_SE_Li128ELb0ELb1ELb0ELb0EEENS1_19SingleTileSchedulerILb0ELb0ELb1ELi128EEEEEEEEEvNT_6ParamsE)
        /*0048*/ 	.short	0x0210
        /*004a*/ 	.short	0x0418


	//----- nvinfo : EIATTR_SW_WAR
	.align		4
.L_164:
        /*004c*/ 	.byte	0x04, 0x36
        /*004e*/ 	.short	(.L_166 - .L_165)
.L_165:
        /*0050*/ 	.word	0x00000008
.L_166:


//--------------------- .nv.info._ZN7cutlass13device_kernelIN5flash19enable_sm80_to_sm89INS1_16FlashAttnFwdSm80INS1_25CollectiveMainloopFwdSm80ILi4ELi1ELb0EN4cute5tupleIJNS5_1CILi128EEENS7_ILi48EEENS7_ILi96EEEEEELi96ENS_10bfloat16_tEfNS_4arch4Sm80ELb0ELb1ELb1ELb1ELb1ELb0ELb1ELb0EEENS1_21CollectiveEpilogueFwdINS6_IJS8_SA_S9_EEENS6_IJNS7_ILi1EEESI_SI_EEESC_SE_Li128ELb1ELb1ELb0ELb0EEENS1_19SingleTileSchedulerILb1ELb0ELb1ELi128EEEEEEEEEvNT_6ParamsE --------------------------
	.section	.nv.info._ZN7cutlass13device_kernelIN5flash19enable_sm80_to_sm89INS1_16FlashAttnFwdSm80INS1_25CollectiveMainloopFwdSm80ILi4ELi1ELb0EN4cute5tupleIJNS5_1CILi128EEENS7_ILi48EEENS7_ILi96EEEEEELi96ENS_10bfloat16_tEfNS_4arch4Sm80ELb0ELb1ELb1ELb1ELb1ELb0ELb1ELb0EEENS1_21CollectiveEpilogueFwdINS6_IJS8_SA_S9_EEENS6_IJNS7_ILi1EEESI_SI_EEESC_SE_Li128ELb1ELb1ELb0ELb0EEENS1_19SingleTileSchedulerILb1ELb0ELb1ELi128EEEEEEEEEvNT_6ParamsE,"",@"SHT_CUDA_INFO"
	.sectionflags	@""
	.align	4


	//----- nvinfo : EIATTR_CUDA_API_VERSION
	.align		4
        /*0000*/ 	.byte	0x04, 0x37
        /*0002*/ 	.short	(.L_168 - .L_167)
.L_167:
        /*0004*/ 	.word	0x00000082


	//----- nvinfo : EIATTR_KPARAM_INFO
	.align		4
.L_168:
        /*0008*/ 	.byte	0x04, 0x17
        /*000a*/ 	.short	(.L_170 - .L_169)
.L_169:
        /*000c*/ 	.word	0x00000000
        /*0010*/ 	.short	0x0000
        /*0012*/ 	.short	0x0000
        /*0014*/ 	.byte	0x00, 0xf0, 0x61, 0x10


	//----- nvinfo : EIATTR_SPARSE_MMA_MASK
	.align		4
.L_170:
        /*0018*/ 	.byte	0x03, 0x50
        /*001a*/ 	.short	0x0000


	//----- nvinfo : EIATTR_MAXREG_COUNT
	.align		4
        /*001c*/ 	.byte	0x03, 0x1b
        /*001e*/ 	.short	0x00ff


	//----- nvinfo : EIATTR_MERCURY_ISA_VERSION
	.align		4
        /*0020*/ 	.byte	0x03, 0x5f
        /*0022*/ 	.short	0x0101


	//----- nvinfo : EIATTR_EXIT_INSTR_OFFSETS
	.align		4
        /*0024*/ 	.byte	0x04, 0x1c
        /*0026*/ 	.short	(.L_172 - .L_171)


	//   ....[0]....
.L_171:
        /*0028*/ 	.word	0x00000010


	//----- nvinfo : EIATTR_MAX_THREADS
	.align		4
.L_172:
        /*002c*/ 	.byte	0x04, 0x05
        /*002e*/ 	.short	(.L_174 - .L_173)
.L_173:
        /*0030*/ 	.word	0x00000080
        /*0034*/ 	.word	0x00000001
        /*0038*/ 	.word	0x00000001


	//----- nvinfo : EIATTR_CBANK_PARAM_SIZE
	.align		4
.L_174:
        /*003c*/ 	.byte	0x03, 0x19
        /*003e*/ 	.short	0x0418


	//----- nvinfo : EIATTR_PARAM_CBANK
	.align		4
        /*0040*/ 	.byte	0x04, 0x0a
        /*0042*/ 	.short	(.L_176 - .L_175)
	.align		4
.L_175:
        /*0044*/ 	.word	index@(.nv.constant0._ZN7cutlass13device_kernelIN5flash19enable_sm80_to_sm89INS1_16FlashAttnFwdSm80INS1_25CollectiveMainloopFwdSm80ILi4ELi1ELb0EN4cute5tupleIJNS5_1CILi128EEENS7_ILi48EEENS7_ILi96EEEEEELi96ENS_10bfloat16_tEfNS_4arch4Sm80ELb0ELb1ELb1ELb1ELb1ELb0ELb1ELb0EEENS1_21CollectiveEpilogueFwdINS6_IJS8_SA_S9_EEENS6_IJNS7_ILi1EEESI_SI_EEESC_SE_Li128ELb1ELb1ELb0ELb0EEENS1_19SingleTileSchedulerILb1ELb0ELb1ELi128EEEEEEEEEvNT_6ParamsE)
        /*0048*/ 	.short	0x0210
        /*004a*/ 	.short	0x0418


	//----- nvinfo : EIATTR_SW_WAR
	.align		4
.L_176:
        /*004c*/ 	.byte	0x04, 0x36
        /*004e*/ 	.short	(.L_178 - .L_177)
.L_177:
        /*0050*/ 	.word	0x00000008
.L_178:


//--------------------- .nv.info._ZN7cutlass13device_kernelIN5flash19enable_sm80_to_sm89INS1_16FlashAttnFwdSm80INS1_25CollectiveMainloopFwdSm80ILi4ELi1ELb0EN4cute5tupleIJNS5_1CILi128EEENS7_ILi48EEENS7_ILi96EEEEEELi96ENS_10bfloat16_tEfNS_4arch4Sm80ELb0ELb1ELb1ELb1ELb1ELb1ELb1ELb0EEENS1_21CollectiveEpilogueFwdINS6_IJS8_SA_S9_EEENS6_IJNS7_ILi1EEESI_SI_EEESC_SE_Li128ELb1ELb1ELb0ELb0EEENS1_19SingleTileSchedulerILb1ELb0ELb1ELi128EEEEEEEEEvNT_6ParamsE --------------------------
	.section	.nv.info._ZN7cutlass13device_kernelIN5flash19enable_sm80_to_sm89INS1_16FlashAttnFwdSm80INS1_25CollectiveMainloopFwdSm80ILi4ELi1ELb0EN4cute5tupleIJNS5_1CILi128EEENS7_ILi48EEENS7_ILi96EEEEEELi96ENS_10bfloat16_tEfNS_4arch4Sm80ELb0ELb1ELb1ELb1ELb1ELb1ELb1ELb0EEENS1_21CollectiveEpilogueFwdINS6_IJS8_SA_S9_EEENS6_IJNS7_ILi1EEESI_SI_EEESC_SE_Li128ELb1ELb1ELb0ELb0EEENS1_19SingleTileSchedulerILb1ELb0ELb1ELi128EEEEEEEEEvNT_6ParamsE,"",@"SHT_CUDA_INFO"
	.sectionflags	@""
	.align	4


	//----- nvinfo : EIATTR_CUDA_API_VERSION
	.align		4
        /*0000*/ 	.byte	0x04, 0x37
        /*0002*/ 	.short	(.L_180 - .L_179)
.L_179:
        /*0004*/ 	.word	0x00000082


	//----- nvinfo : EIATTR_KPARAM_INFO
	.align		4
.L_180:
        /*0008*/ 	.byte	0x04, 0x17
        /*000a*/ 	.short	(.L_182 - .L_181)
.L_181:
        /*000c*/ 	.word	0x00000000
        /*0010*/ 	.short	0x0000
        /*0012*/ 	.short	0x0000
        /*0014*/ 	.byte	0x00, 0xf0, 0x61, 0x10


	//----- nvinfo : EIATTR_SPARSE_MMA_MASK
	.align		4
.L_182:
        /*0018*/ 	.byte	0x03, 0x50
        /*001a*/ 	.short	0x0000


	//----- nvinfo : EIATTR_MAXREG_COUNT
	.align		4
        /*001c*/ 	.byte	0x03, 0x1b
        /*001e*/ 	.short	0x00ff


	//----- nvinfo : EIATTR_MERCURY_ISA_VERSION
	.align		4
        /*0020*/ 	.byte	0x03, 0x5f
        /*0022*/ 	.short	0x0101


	//----- nvinfo : EIATTR_EXIT_INSTR_OFFSETS
	.align		4
        /*0024*/ 	.byte	0x04, 0x1c
        /*0026*/ 	.short	(.L_184 - .L_183)


	//   ....[0]....
.L_183:
        /*0028*/ 	.word	0x00000010


	//----- nvinfo : EIATTR_MAX_THREADS
	.align		4
.L_184:
        /*002c*/ 	.byte	0x04, 0x05
        /*002e*/ 	.short	(.L_186 - .L_185)
.L_185:
        /*0030*/ 	.word	0x00000080
        /*0034*/ 	.word	0x00000001
        /*0038*/ 	.word	0x00000001


	//----- nvinfo : EIATTR_CBANK_PARAM_SIZE
	.align		4
.L_186:
        /*003c*/ 	.byte	0x03, 0x19
        /*003e*/ 	.short	0x0418


	//----- nvinfo : EIATTR_PARAM_CBANK
	.align		4
        /*0040*/ 	.byte	0x04, 0x0a
        /*0042*/ 	.short	(.L_188 - .L_187)
	.align		4
.L_187:
        /*0044*/ 	.word	index@(.nv.constant0._ZN7cutlass13device_kernelIN5flash19enable_sm80_to_sm89INS1_16FlashAttnFwdSm80INS1_25CollectiveMainloopFwdSm80ILi4ELi1ELb0EN4cute5tupleIJNS5_1CILi128EEENS7_ILi48EEENS7_ILi96EEEEEELi96ENS_10bfloat16_tEfNS_4arch4Sm80ELb0ELb1ELb1ELb1ELb1ELb1ELb1ELb0EEENS1_21CollectiveEpilogueFwdINS6_IJS8_SA_S9_EEENS6_IJNS7_ILi1EEESI_SI_EEESC_SE_Li128ELb1ELb1ELb0ELb0EEENS1_19SingleTileSchedulerILb1ELb0ELb1ELi128EEEEEEEEEvNT_6ParamsE)
        /*0048*/ 	.short	0x0210
        /*004a*/ 	.short	0x0418


	//----- nvinfo : EIATTR_SW_WAR
	.align		4
.L_188:
        /*004c*/ 	.byte	0x04, 0x36
        /*004e*/ 	.short	(.L_190 - .L_189)
.L_189:
        /*0050*/ 	.word	0x00000008
.L_190:


//--------------------- .nv.info._ZN7cutlass13device_kernelIN5flash19enable_sm80_to_sm89INS1_16FlashAttnFwdSm80INS1_25CollectiveMainloopFwdSm80ILi4ELi1ELb0EN4cute5tupleIJNS5_1CILi128EEENS7_ILi64EEENS7_ILi96EEEEEELi96ENS_10bfloat16_tEfNS_4arch4Sm80ELb1ELb0ELb1ELb0ELb1ELb0ELb1ELb0EEENS1_21CollectiveEpilogueFwdINS6_IJS8_SA_S9_EEENS6_IJNS7_ILi1EEESI_SI_EEESC_SE_Li128ELb0ELb1ELb0ELb0EEENS1_30DynamicPersistentTileSchedulerILi128ELi128ELb0ELb1ELb0EEEEEEEEEvNT_6ParamsE --------------------------
	.section	.nv.info._ZN7cutlass13device_kernelIN5flash19enable_sm80_to_sm89INS1_16FlashAttnFwdSm80INS1_25CollectiveMainloopFwdSm80ILi4ELi1ELb0EN4cute5tupleIJNS5_1CILi128EEENS7_ILi64EEENS7_ILi96EEEEEELi96ENS_10bfloat16_tEfNS_4arch4Sm80ELb1ELb0ELb1ELb0ELb1ELb0ELb1ELb0EEENS1_21CollectiveEpilogueFwdINS6_IJS8_SA_S9_EEENS6_IJNS7_ILi1EEESI_SI_EEESC_SE_Li128ELb0ELb1ELb0ELb0EEENS1_30DynamicPersistentTileSchedulerILi128ELi128ELb0ELb1ELb0EEEEEEEEEvNT_6ParamsE,"",@"SHT_CUDA_INFO"
	.sectionflags	@""
	.align	4


	//----- nvinfo : EIATTR_CUDA_API_VERSION
	.align		4
        /*0000*/ 	.byte	0x04, 0x37
        /*0002*/ 	.short	(.L_192 - .L_191)
.L_191:
        /*0004*/ 	.word	0x00000082


	//----- nvinfo : EIATTR_KPARAM_INFO
	.align		4
.L_192:
        /*0008*/ 	.byte	0x04, 0x17
        /*000a*/ 	.short	(.L_194 - .L_193)
.L_193:
        /*000c*/ 	.word	0x00000000
        /*0010*/ 	.short	0x0000
        /*0012*/ 	.short	0x0000
        /*0014*/ 	.byte	0x00, 0xf0, 0xa1, 0x10


	//----- nvinfo : EIATTR_SPARSE_MMA_MASK
	.align		4
.L_194:
        /*0018*/ 	.byte	0x03, 0x50
        /*001a*/ 	.short	0x0000


	//----- nvinfo : EIATTR_MAXREG_COUNT
	.align		4
        /*001c*/ 	.byte	0x03, 0x1b
        /*001e*/ 	.short	0x00ff


	//----- nvinfo : EIATTR_MERCURY_ISA_VERSION
	.align		4
        /*0020*/ 	.byte	0x03, 0x5f
        /*0022*/ 	.short	0x0101


	//----- nvinfo : EIATTR_EXIT_INSTR_OFFSETS
	.align		4
        /*0024*/ 	.byte	0x04, 0x1c
        /*0026*/ 	.short	(.L_196 - .L_195)


	//   ....[0]....
.L_195:
        /*0028*/ 	.word	0x00000010


	//----- nvinfo : EIATTR_MAX_THREADS
	.align		4
.L_196:
        /*002c*/ 	.byte	0x04, 0x05
        /*002e*/ 	.short	(.L_198 - .L_197)
.L_197:
        /*0030*/ 	.word	0x00000080
        /*0034*/ 	.word	0x00000001
        /*0038*/ 	.word	0x00000001


	//----- nvinfo : EIATTR_CBANK_PARAM_SIZE
	.align		4
.L_198:
        /*003c*/ 	.byte	0x03, 0x19
        /*003e*/ 	.short	0x0428


	//----- nvinfo : EIATTR_PARAM_CBANK
	.align		4
        /*0040*/ 	.byte	0x04, 0x0a
        /*0042*/ 	.short	(.L_200 - .L_199)
	.align		4
.L_199:
        /*0044*/ 	.word	index@(.nv.constant0._ZN7cutlass13device_kernelIN5flash19enable_sm80_to_sm89INS1_16FlashAttnFwdSm80INS1_25CollectiveMainloopFwdSm80ILi4ELi1ELb0EN4cute5tupleIJNS5_1CILi128EEENS7_ILi64EEENS7_ILi96EEEEEELi96ENS_10bfloat16_tEfNS_4arch4Sm80ELb1ELb0ELb1ELb0ELb1ELb0ELb1ELb0EEENS1_21CollectiveEpilogueFwdINS6_IJS8_SA_S9_EEENS6_IJNS7_ILi1EEESI_SI_EEESC_SE_Li128ELb0ELb1ELb0ELb0EEENS1_30DynamicPersistentTileSchedulerILi128ELi128ELb0ELb1ELb0EEEEEEEEEvNT_6ParamsE)
        /*0048*/ 	.short	0x0210
        /*004a*/ 	.short	0x0428


	//----- nvinfo : EIATTR_SW_WAR
	.align		4
.L_200:
        /*004c*/ 	.byte	0x04, 0x36
        /*004e*/ 	.short	(.L_202 - .L_201)
.L_201:
        /*0050*/ 	.word	0x00000008
.L_202:


//--------------------- .nv.info._ZN7cutlass13device_kernelIN5flash19enable_sm80_to_sm89INS1_16FlashAttnFwdSm80INS1_25CollectiveMainloopFwdSm80ILi4ELi1ELb0EN4cute5tupleIJNS5_1CILi128EEENS7_ILi64EEENS7_ILi96EEEEEELi96ENS_10bfloat16_tEfNS_4arch4Sm80ELb1ELb0ELb1ELb1ELb1ELb0ELb1ELb0EEENS1_21CollectiveEpilogueFwdINS6_IJS8_SA_S9_EEENS6_IJNS7_ILi1EEESI_SI_EEESC_SE_Li128ELb1ELb1ELb0ELb0EEENS1_19SingleTileSchedulerILb1ELb0ELb1ELi128EEEEEEEEEvNT_6ParamsE --------------------------
	.section	.nv.info._ZN7cutlass13device_kernelIN5flash19enable_sm80_to_sm89INS1_16FlashAttnFwdSm80INS1_25CollectiveMainloopFwdSm80ILi4ELi1ELb0EN4cute5tupleIJNS5_1CILi128EEENS7_ILi64EEENS7_ILi96EEEEEELi96ENS_10bfloat16_tEfNS_4arch4Sm80ELb1ELb0ELb1ELb1ELb1ELb0ELb1ELb0EEENS1_21CollectiveEpilogueFwdINS6_IJS8_SA_S9_EEENS6_IJNS7_ILi1EEESI_SI_EEESC_SE_Li128ELb1ELb1ELb0ELb0EEENS1_19SingleTileSchedulerILb1ELb0ELb1ELi128EEEEEEEEEvNT_6ParamsE,"",@"SHT_CUDA_INFO"
	.sectionflags	@""
	.align	4


	//----- nvinfo : EIATTR_CUDA_API_VERSION
	.align		4
        /*0000*/ 	.byte	0x04, 0x37
        /*0002*/ 	.short	(.L_204 - .L_203)
.L_203:
        /*0004*/ 	.word	0x00000082


	//----- nvinfo : EIATTR_KPARAM_INFO
	.align		4
.L_204:
        /*0008*/ 	.byte	0x04, 0x17
        /*000a*/ 	.short	(.L_206 - .L_205)
.L_205:
        /*000c*/ 	.word	0x00000000
        /*0010*/ 	.short	0x0000
        /*0012*/ 	.short	0x0000
        /*0014*/ 	.byte	0x00, 0xf0, 0x61, 0x10


	//----- nvinfo : EIATTR_SPARSE_MMA_MASK
	.align		4
.L_206:
        /*0018*/ 	.byte	0x03, 0x50
        /*001a*/ 	.short	0x0000


	//----- nvinfo : EIATTR_MAXREG_COUNT
	.align		4
        /*001c*/ 	.byte	0x03, 0x1b
        /*001e*/ 	.short	0x00ff


	//----- nvinfo : EIATTR_MERCURY_ISA_VERSION
	.align		4
        /*0020*/ 	.byte	0x03, 0x5f
        /*0022*/ 	.short	0x0101


	//----- nvinfo : EIATTR_EXIT_INSTR_OFFSETS
	.align		4
        /*0024*/ 	.byte	0x04, 0x1c
        /*0026*/ 	.short	(.L_208 - .L_207)


	//   ....[0]....
.L_207:
        /*0028*/ 	.word	0x00000010


	//----- nvinfo : EIATTR_MAX_THREADS
	.align		4
.L_208:
        /*002c*/ 	.byte	0x04, 0x05
        /*002e*/ 	.short	(.L_210 - .L_209)
.L_209:
        /*0030*/ 	.word	0x00000080
        /*0034*/ 	.word	0x00000001
        /*0038*/ 	.word	0x00000001


	//----- nvinfo : EIATTR_CBANK_PARAM_SIZE
	.align		4
.L_210:
        /*003c*/ 	.byte	0x03, 0x19
        /*003e*/ 	.short	0x0418


	//----- nvinfo : EIATTR_PARAM_CBANK
	.align		4
        /*0040*/ 	.byte	0x04, 0x0a
        /*0042*/ 	.short	(.L_212 - .L_211)
	.align		4
.L_211:
        /*0044*/ 	.word	index@(.nv.constant0._ZN7cutlass13device_kernelIN5flash19enable_sm80_to_sm89INS1_16FlashAttnFwdSm80INS1_25CollectiveMainloopFwdSm80ILi4ELi1ELb0EN4cute5tupleIJNS5_1CILi128EEENS7_ILi64EEENS7_ILi96EEEEEELi96ENS_10bfloat16_tEfNS_4arch4Sm80ELb1ELb0ELb1ELb1ELb1ELb0ELb1ELb0EEENS1_21CollectiveEpilogueFwdINS6_IJS8_SA_S9_EEENS6_IJNS7_ILi1EEESI_SI_EEESC_SE_Li128ELb1ELb1ELb0ELb0EEENS1_19SingleTileSchedulerILb1ELb0ELb1ELi128EEEEEEEEEvNT_6ParamsE)
        /*0048*/ 	.short	0x0210
        /*004a*/ 	.short	0x0418


	//----- nvinfo : EIATTR_SW_WAR
	.align		4
.L_212:
        /*004c*/ 	.byte	0x04, 0x36
        /*004e*/ 	.short	(.L_214 - .L_213)
.L_213:
        /*0050*/ 	.word	0x00000008
.L_214:


//--------------------- .nv.info._ZN7cutlass13device_kernelIN5flash19enable_sm80_to_sm89INS1_16FlashAttnFwdSm80INS1_25CollectiveMainloopFwdSm80ILi4ELi1ELb0EN4cute5tupleIJNS5_1CILi128EEENS7_ILi64EEENS7_ILi96EEEEEELi96ENS_10bfloat16_tEfNS_4arch4Sm80ELb1ELb0ELb1ELb1ELb1ELb1ELb1ELb0EEENS1_21CollectiveEpilogueFwdINS6_IJS8_SA_S9_EEENS6_IJNS7_ILi1EEESI_SI_EEESC_SE_Li128ELb1ELb1ELb0ELb0EEENS1_19SingleTileSchedulerILb1ELb0ELb1ELi128EEEEEEEEEvNT_6ParamsE --------------------------
	.section	.nv.info._ZN7cutlass13device_kernelIN5flash19enable_sm80_to_sm89INS1_16FlashAttnFwdSm80INS1_25CollectiveMainloopFwdSm80ILi4ELi1ELb0EN4cute5tupleIJNS5_1CILi128EEENS7_ILi64EEENS7_ILi96EEEEEELi96ENS_10bfloat16_tEfNS_4arch4Sm80ELb1ELb0ELb1ELb1ELb1ELb1ELb1ELb0EEENS1_21CollectiveEpilogueFwdINS6_IJS8_SA_S9_EEENS6_IJNS7_ILi1EEESI_SI_EEESC_SE_Li128ELb1ELb1ELb0ELb0EEENS1_19SingleTileSchedulerILb1ELb0ELb1ELi128EEEEEEEEEvNT_6ParamsE,"",@"SHT_CUDA_INFO"
	.sectionflags	@""
	.align	4


	//----- nvinfo : EIATTR_CUDA_API_VERSION
	.align		4
        /*0000*/ 	.byte	0x04, 0x37
        /*0002*/ 	.short	(.L_216 - .L_215)
.L_215:
        /*0004*/ 	.word	0x00000082


	//----- nvinfo : EIATTR_KPARAM_INFO
	.align		4
.L_216:
        /*0008*/ 	.byte	0x04, 0x17
        /*000a*/ 	.short	(.L_218 - .L_217)
.L_217:
        /*000c*/ 	.word	0x00000000
        /*0010*/ 	.short	0x0000
        /*0012*/ 	.short	0x0000
        /*0014*/ 	.byte	0x00, 0xf0, 0x61, 0x10


	//----- nvinfo : EIATTR_SPARSE_MMA_MASK
	.align		4
.L_218:
        /*0018*/ 	.byte	0x03, 0x50
        /*001a*/ 	.short	0x0000


	//----- nvinfo : EIATTR_MAXREG_COUNT
	.align		4
        /*001c*/ 	.byte	0x03, 0x1b
        /*001e*/ 	.short	0x00ff


	//----- nvinfo : EIATTR_MERCURY_ISA_VERSION
	.align		4
        /*0020*/ 	.byte	0x03, 0x5f
        /*0022*/ 	.short	0x0101


	//----- nvinfo : EIATTR_EXIT_INSTR_OFFSETS
	.align		4
        /*0024*/ 	.byte	0x04, 0x1c
        /*0026*/ 	.short	(.L_220 - .L_219)


	//   ....[0]....
.L_219:
        /*0028*/ 	.word	0x00000010


	//----- nvinfo : EIATTR_MAX_THREADS
	.align		4
.L_220:
        /*002c*/ 	.byte	0x04, 0x05
        /*002e*/ 	.short	(.L_222 - .L_221)
.L_221:
        /*0030*/ 	.word	0x00000080
        /*0034*/ 	.word	0x00000001
        /*0038*/ 	.word	0x00000001


	//----- nvinfo : EIATTR_CBANK_PARAM_SIZE
	.align		4
.L_222:
        /*003c*/ 	.byte	0x03, 0x19
        /*003e*/ 	.short	0x0418


	//----- nvinfo : EIATTR_PARAM_CBANK
	.align		4
        /*0040*/ 	.byte	0x04, 0x0a
        /*0042*/ 	.short	(.L_224 - .L_223)
	.align		4
.L_223:
        /*0044*/ 	.word	index@(.nv.constant0._ZN7cutlass13device_kernelIN5flash19enable_sm80_to_sm89INS1_16FlashAttnFwdSm80INS1_25CollectiveMainloopFwdSm80ILi4ELi1ELb0EN4cute5tupleIJNS5_1CILi128EEENS7_ILi64EEENS7_ILi96EEEEEELi96ENS_10bfloat16_tEfNS_4arch4Sm80ELb1ELb0ELb1ELb1ELb1ELb1ELb1ELb0EEENS1_21CollectiveEpilogueFwdINS6_IJS8_SA_S9_EEENS6_IJNS7_ILi1EEESI_SI_EEESC_SE_Li128ELb1ELb1ELb0ELb0EEENS1_19SingleTileSchedulerILb1ELb0ELb1ELi128EEEEEEEEEvNT_6ParamsE)
        /*0048*/ 	.short	0x0210
        /*004a*/ 	.short	0x0418


	//----- nvinfo : EIATTR_SW_WAR
	.align		4
.L_224:
        /*004c*/ 	.byte	0x04, 0x36
        /*004e*/ 	.short	(.L_226 - .L_225)
.L_225:
        /*0050*/ 	.word	0x00000008
.L_226:


//--------------------- .nv.info._ZN7cutlass13device_kernelIN5flash19enable_sm80_to_sm89INS1_16FlashAttnFwdSm80INS1_25CollectiveMainloopFwdSm80ILi4ELi1ELb0EN4cute5tupleIJNS5_1CILi128EEENS7_ILi64EEENS7_ILi96EEEEEELi96ENS_10bfloat16_tEfNS_4arch4Sm80ELb0ELb0ELb0ELb0ELb1ELb0ELb1ELb0EEENS1_21CollectiveEpilogueFwdINS6_IJS8_SA_S9_EEENS6_IJNS7_ILi1EEESI_SI_EEESC_SE_Li128ELb0ELb1ELb0ELb0EEENS1_19SingleTileSchedulerILb0ELb0ELb1ELi128EEEEEEEEEvNT_6ParamsE --------------------------
	.section	.nv.info._ZN7cutlass13device_kernelIN5flash19enable_sm80_to_sm89INS1_16FlashAttnFwdSm80INS1_25CollectiveMainloopFwdSm80ILi4ELi1ELb0EN4cute5tupleIJNS5_1CILi128EEENS7_ILi64EEENS7_ILi96EEEEEELi96ENS_10bfloat16_tEfNS_4arch4Sm80ELb0ELb0ELb0ELb0ELb1ELb0ELb1ELb0EEENS1_21CollectiveEpilogueFwdINS6_IJS8_SA_S9_EEENS6_IJNS7_ILi1EEESI_SI_EEESC_SE_Li128ELb0ELb1ELb0ELb0EEENS1_19SingleTileSchedulerILb0ELb0ELb1ELi128EEEEEEEEEvNT_6ParamsE,"",@"SHT_CUDA_INFO"
	.sectionflags	@""
	.align	4


	//----- nvinfo : EIATTR_CUDA_API_VERSION
	.align		4
        /*0000*/ 	.byte	0x04, 0x37
        /*0002*/ 	.short	(.L_228 - .L_227)
.L_227:
        /*0004*/ 	.word	0x00000082


	//----- nvinfo : EIATTR_KPARAM_INFO
	.align		4
.L_228:
        /*0008*/ 	.byte	0x04, 0x17
        /*000a*/ 	.short	(.L_230 - .L_229)
.L_229:
        /*000c*/ 	.word	0x00000000
        /*0010*/ 	.short	0x0000
        /*0012*/ 	.short	0x0000
        /*0014*/ 	.byte	0x00, 0xf0, 0x61, 0x10


	//----- nvinfo : EIATTR_SPARSE_MMA_MASK
	.align		4
.L_230:
        /*0018*/ 	.byte	0x03, 0x50
        /*001a*/ 	.short	0x0000


	//----- nvinfo : EIATTR_MAXREG_COUNT
	.align		4
        /*001c*/ 	.byte	0x03, 0x1b
        /*001e*/ 	.short	0x00ff


	//----- nvinfo : EIATTR_MERCURY_ISA_VERSION
	.align		4
        /*0020*/ 	.byte	0x03, 0x5f
        /*0022*/ 	.short	0x0101


	//----- nvinfo : EIATTR_EXIT_INSTR_OFFSETS
	.align		4
        /*0024*/ 	.byte	0x04, 0x1c
        /*0026*/ 	.short	(.L_232 - .L_231)


	//   ....[0]....
.L_231:
        /*0028*/ 	.word	0x00000010


	//----- nvinfo : EIATTR_MAX_THREADS
	.align		4
.L_232:
        /*002c*/ 	.byte	0x04, 0x05
        /*002e*/ 	.short	(.L_234 - .L_233)
.L_233:
        /*0030*/ 	.word	0x00000080
        /*0034*/ 	.word	0x00000001
        /*0038*/ 	.word	0x00000001


	//----- nvinfo : EIATTR_CBANK_PARAM_SIZE
	.align		4
.L_234:
        /*003c*/ 	.byte	0x03, 0x19
        /*003e*/ 	.short	0x0418


	//----- nvinfo : EIATTR_PARAM_CBANK
	.align		4
        /*0040*/ 	.byte	0x04, 0x0a
        /*0042*/ 	.short	(.L_236 - .L_235)
	.align		4
.L_235:
        /*0044*/ 	.word	index@(.nv.constant0._ZN7cutlass13device_kernelIN5flash19enable_sm80_to_sm89INS1_16FlashAttnFwdSm80INS1_25CollectiveMainloopFwdSm80ILi4ELi1ELb0EN4cute5tupleIJNS5_1CILi128EEENS7_ILi64EEENS7_ILi96EEEEEELi96ENS_10bfloat16_tEfNS_4arch4Sm80ELb0ELb0ELb0ELb0ELb1ELb0ELb1ELb0EEENS1_21CollectiveEpilogueFwdINS6_IJS8_SA_S9_EEENS6_IJNS7_ILi1EEESI_SI_EEESC_SE_Li128ELb0ELb1ELb0ELb0EEENS1_19SingleTileSchedulerILb0ELb0ELb1ELi128EEEEEEEEEvNT_6ParamsE)
        /*0048*/ 	.short	0x0210
        /*004a*/ 	.short	0x0418


	//----- nvinfo : EIATTR_SW_WAR
	.align		4
.L_236:
        /*004c*/ 	.byte	0x04, 0x36
        /*004e*/ 	.short	(.L_238 - .L_237)
.L_237:
        /*0050*/ 	.word	0x00000008
.L_238:


//--------------------- .nv.info._ZN7cutlass13device_kernelIN5flash19enable_sm80_to_sm89INS1_16FlashAttnFwdSm80INS1_25CollectiveMainloopFwdSm80ILi4ELi1ELb0EN4cute5tupleIJNS5_1CILi128EEENS7_ILi64EEENS7_ILi96EEEEEELi96ENS_10bfloat16_tEfNS_4arch4Sm80ELb0ELb0ELb0ELb1ELb1ELb0ELb1ELb0EEENS1_21CollectiveEpilogueFwdINS6_IJS8_SA_S9_EEENS6_IJNS7_ILi1EEESI_SI_EEESC_SE_Li128ELb1ELb1ELb0ELb0EEENS1_19SingleTileSchedulerILb1ELb0ELb1ELi128EEEEEEEEEvNT_6ParamsE --------------------------
	.section	.nv.info._ZN7cutlass13device_kernelIN5flash19enable_sm80_to_sm89INS1_16FlashAttnFwdSm80INS1_25CollectiveMainloopFwdSm80ILi4ELi1ELb0EN4cute5tupleIJNS5_1CILi128EEENS7_ILi64EEENS7_ILi96EEEEEELi96ENS_10bfloat16_tEfNS_4arch4Sm80ELb0ELb0ELb0ELb1ELb1ELb0ELb1ELb0EEENS1_21CollectiveEpilogueFwdINS6_IJS8_SA_S9_EEENS6_IJNS7_ILi1EEESI_SI_EEESC_SE_Li128ELb1ELb1ELb0ELb0EEENS1_19SingleTileSchedulerILb1ELb0ELb1ELi128EEEEEEEEEvNT_6ParamsE,"",@"SHT_CUDA_INFO"
	.sectionflags	@""
	.align	4


	//----- nvinfo : EIATTR_CUDA_API_VERSION
	.align		4
        /*0000*/ 	.byte	0x04, 0x37
        /*0002*/ 	.short	(.L_240 - .L_239)
.L_239:
        /*0004*/ 	.word	0x00000082


	//----- nvinfo : EIATTR_KPARAM_INFO
	.align		4
.L_240:
        /*0008*/ 	.byte	0x04, 0x17
        /*000a*/ 	.short	(.L_242 - .L_241)
.L_241:
        /*000c*/ 	.word	0x00000000
        /*0010*/ 	.short	0x0000
        /*0012*/ 	.short	0x0000
        /*0014*/ 	.byte	0x00, 0xf0, 0x61, 0x10


	//----- nvinfo : EIATTR_SPARSE_MMA_MASK
	.align		4
.L_242:
        /*0018*/ 	.byte	0x03, 0x50
        /*001a*/ 	.short	0x0000


	//----- nvinfo : EIATTR_MAXREG_COUNT
	.align		4
        /*001c*/ 	.byte	0x03, 0x1b
        /*001e*/ 	.short	0x00ff


	//----- nvinfo : EIATTR_MERCURY_ISA_VERSION
	.align		4
        /*0020*/ 	.byte	0x03, 0x5f
        /*0022*/ 	.short	0x0101


	//----- nvinfo : EIATTR_EXIT_INSTR_OFFSETS
	.align		4
        /*0024*/ 	.byte	0x04, 0x1c
        /*0026*/ 	.short	(.L_244 - .L_243)


	//   ....[0]....
.L_243:
        /*0028*/ 	.word	0x00000010


	//----- nvinfo : EIATTR_MAX_THREADS
	.align		4
.L_244:
        /*002c*/ 	.byte	0x04, 0x05
        /*002e*/ 	.short	(.L_246 - .L_245)
.L_245:
        /*0030*/ 	.word	0x00000080
        /*0034*/ 	.word	0x00000001
        /*0038*/ 	.word	0x00000001


	//----- nvinfo : EIATTR_CBANK_PARAM_SIZE
	.align		4
.L_246:
        /*003c*/ 	.byte	0x03, 0x19
        /*003e*/ 	.short	0x0418


	//----- nvinfo : EIATTR_PARAM_CBANK
	.align		4
        /*0040*/ 	.byte	0x04, 0x0a
        /*0042*/ 	.short	(.L_248 - .L_247)
	.align		4
.L_247:
        /*0044*/ 	.word	index@(.nv.constant0._ZN7cutlass13device_kernelIN5flash19enable_sm80_to_sm89INS1_16FlashAttnFwdSm80INS1_25CollectiveMainloopFwdSm80ILi4ELi1ELb0EN4cute5tupleIJNS5_1CILi128EEENS7_ILi64EEENS7_ILi96EEEEEELi96ENS_10bfloat16_tEfNS_4arch4Sm80ELb0ELb0ELb0ELb1ELb1ELb0ELb1ELb0EEENS1_21CollectiveEpilogueFwdINS6_IJS8_SA_S9_EEENS6_IJNS7_ILi1EEESI_SI_EEESC_SE_Li128ELb1ELb1ELb0ELb0EEENS1_19SingleTileSchedulerILb1ELb0ELb1ELi128EEEEEEEEEvNT_6ParamsE)
        /*0048*/ 	.short	0x0210
        /*004a*/ 	.short	0x0418


	//----- nvinfo : EIATTR_SW_WAR
	.align		4
.L_248:
        /*004c*/ 	.byte	0x04, 0x36
        /*004e*/ 	.short	(.L_250 - .L_249)
.L_249:
        /*0050*/ 	.word	0x00000008
.L_250:


//--------------------- .nv.info._ZN7cutlass13device_kernelIN5flash19enable_sm80_to_sm89INS1_16FlashAttnFwdSm80INS1_25CollectiveMainloopFwdSm80ILi4ELi1ELb0EN4cute5tupleIJNS5_1CILi128EEENS7_ILi64EEENS7_ILi96EEEEEELi96ENS_10bfloat16_tEfNS_4arch4Sm80ELb0ELb0ELb0ELb1ELb1ELb1ELb1ELb0EEENS1_21CollectiveEpilogueFwdINS6_IJS8_SA_S9_EEENS6_IJNS7_ILi1EEESI_SI_EEESC_SE_Li128ELb1ELb1ELb0ELb0EEENS1_19SingleTileSchedulerILb1ELb0ELb1ELi128EEEEEEEEEvNT_6ParamsE --------------------------
	.section	.nv.info._ZN7cutlass13device_kernelIN5flash19enable_sm80_to_sm89INS1_16FlashAttnFwdSm80INS1_25CollectiveMainloopFwdSm80ILi4ELi1ELb0EN4cute5tupleIJNS5_1CILi128EEENS7_ILi64EEENS7_ILi96EEEEEELi96ENS_10bfloat16_tEfNS_4arch4Sm80ELb0ELb0ELb0ELb1ELb1ELb1ELb1ELb0EEENS1_21CollectiveEpilogueFwdINS6_IJS8_SA_S9_EEENS6_IJNS7_ILi1EEESI_SI_EEESC_SE_Li128ELb1ELb1ELb0ELb0EEENS1_19SingleTileSchedulerILb1ELb0ELb1ELi128EEEEEEEEEvNT_6ParamsE,"",@"SHT_CUDA_INFO"
	.sectionflags	@""
	.align	4


	//----- nvinfo : EIATTR_CUDA_API_VERSION
	.align		4
        /*0000*/ 	.byte	0x04, 0x37
        /*0002*/ 	.short	(.L_252 - .L_251)
.L_251:
        /*0004*/ 	.word	0x00000082


	//----- nvinfo : EIATTR_KPARAM_INFO
	.align		4
.L_252:
        /*0008*/ 	.byte	0x04, 0x17
        /*000a*/ 	.short	(.L_254 - .L_253)
.L_253:
        /*000c*/ 	.word	0x00000000
        /*0010*/ 	.short	0x0000
        /*0012*/ 	.short	0x0000
        /*0014*/ 	.byte	0x00, 0xf0, 0x61, 0x10


	//----- nvinfo : EIATTR_SPARSE_MMA_MASK
	.align		4
.L_254:
        /*0018*/ 	.byte	0x03, 0x50
        /*001a*/ 	.short	0x0000


	//----- nvinfo : EIATTR_MAXREG_COUNT
	.align		4
        /*001c*/ 	.byte	0x03, 0x1b
        /*001e*/ 	.short	0x00ff


	//----- nvinfo : EIATTR_MERCURY_ISA_VERSION
	.align		4
        /*0020*/ 	.byte	0x03, 0x5f
        /*0022*/ 	.short	0x0101


	//----- nvinfo : EIATTR_EXIT_INSTR_OFFSETS
	.align		4
        /*0024*/ 	.byte	0x04, 0x1c
        /*0026*/ 	.short	(.L_256 - .L_255)


	//   ....[0]....
.L_255:
        /*0028*/ 	.word	0x00000010


	//----- nvinfo : EIATTR_MAX_THREADS
	.align		4
.L_256:
        /*002c*/ 	.byte	0x04, 0x05
        /*002e*/ 	.short	(.L_258 - .L_257)
.L_257:
        /*0030*/ 	.word	0x00000080
        /*0034*/ 	.word	0x00000001
        /*0038*/ 	.word	0x00000001


	//----- nvinfo : EIATTR_CBANK_PARAM_SIZE
	.align		4
.L_258:
        /*003c*/ 	.byte	0x03, 0x19
        /*003e*/ 	.short	0x0418


	//----- nvinfo : EIATTR_PARAM_CBANK
	.align		4
        /*0040*/ 	.byte	0x04, 0x0a
        /*0042*/ 	.short	(.L_260 - .L_259)
	.align		4
.L_259:
        /*0044*/ 	.word	index@(.nv.constant0._ZN7cutlass13device_kernelIN5flash19enable_sm80_to_sm89INS1_16FlashAttnFwdSm80INS1_25CollectiveMainloopFwdSm80ILi4ELi1ELb0EN4cute5tupleIJNS5_1CILi128EEENS7_ILi64EEENS7_ILi96EEEEEELi96ENS_10bfloat16_tEfNS_4arch4Sm80ELb0ELb0ELb0ELb1ELb1ELb1ELb1ELb0EEENS1_21CollectiveEpilogueFwdINS6_IJS8_SA_S9_EEENS6_IJNS7_ILi1EEESI_SI_EEESC_SE_Li128ELb1ELb1ELb0ELb0EEENS1_19SingleTileSchedulerILb1ELb0ELb1ELi128EEEEEEEEEvNT_6ParamsE)
        /*0048*/ 	.short	0x0210
        /*004a*/ 	.short	0x0418


	//----- nvinfo : EIATTR_SW_WAR
	.align		4
.L_260:
        /*004c*/ 	.byte	0x04, 0x36
        /*004e*/ 	.short	(.L_262 - .L_261)
.L_261:
        /*0050*/ 	.word	0x00000008
.L_262:


//--------------------- .nv.info._ZN7cutlass13device_kernelIN5flash19enable_sm80_to_sm89INS1_16FlashAttnFwdSm80INS1_25CollectiveMainloopFwdSm80ILi4ELi1ELb0EN4cute5tupleIJNS5_1CILi128EEENS7_ILi48EEENS7_ILi96EEEEEELi96ENS_10bfloat16_tEfNS_4arch4Sm80ELb0ELb1ELb0ELb0ELb1ELb0ELb1ELb0EEENS1_21CollectiveEpilogueFwdINS6_IJS8_SA_S9_EEENS6_IJNS7_ILi1EEESI_SI_EEESC_SE_Li128ELb0ELb1ELb0ELb0EEENS1_19SingleTileSchedulerILb0ELb0ELb1ELi128EEEEEEEEEvNT_6ParamsE --------------------------
	.section	.nv.info._ZN7cutlass13device_kernelIN5flash19enable_sm80_to_sm89INS1_16FlashAttnFwdSm80INS1_25CollectiveMainloopFwdSm80ILi4ELi1ELb0EN4cute5tupleIJNS5_1CILi128EEENS7_ILi48EEENS7_ILi96EEEEEELi96ENS_10bfloat16_tEfNS_4arch4Sm80ELb0ELb1ELb0ELb0ELb1ELb0ELb1ELb0EEENS1_21CollectiveEpilogueFwdINS6_IJS8_SA_S9_EEENS6_IJNS7_ILi1EEESI_SI_EEESC_SE_Li128ELb0ELb1ELb0ELb0EEENS1_19SingleTileSchedulerILb0ELb0ELb1ELi128EEEEEEEEEvNT_6ParamsE,"",@"SHT_CUDA_INFO"
	.sectionflags	@""
	.align	4


	//----- nvinfo : EIATTR_CUDA_API_VERSION
	.align		4
        /*0000*/ 	.byte	0x04, 0x37
        /*0002*/ 	.short	(.L_264 - .L_263)
.L_263:
        /*0004*/ 	.word	0x00000082


	//----- nvinfo : EIATTR_KPARAM_INFO
	.align		4
.L_264:
        /*0008*/ 	.byte	0x04, 0x17
        /*000a*/ 	.short	(.L_266 - .L_265)
.L_265:
        /*000c*/ 	.word	0x00000000
        /*0010*/ 	.short	0x0000
        /*0012*/ 	.short	0x0000
        /*0014*/ 	.byte	0x00, 0xf0, 0x61, 0x10


	//----- nvinfo : EIATTR_SPARSE_MMA_MASK
	.align		4
.L_266:
        /*0018*/ 	.byte	0x03, 0x50
        /*001a*/ 	.short	0x0000


	//----- nvinfo : EIATTR_MAXREG_COUNT
	.align		4
        /*001c*/ 	.byte	0x03, 0x1b
        /*001e*/ 	.short	0x00ff


	//----- nvinfo : EIATTR_MERCURY_ISA_VERSION
	.align		4
        /*0020*/ 	.byte	0x03, 0x5f
        /*0022*/ 	.short	0x0101


	//----- nvinfo : EIATTR_EXIT_INSTR_OFFSETS
	.align		4
        /*0024*/ 	.byte	0x04, 0x1c
        /*0026*/ 	.short	(.L_268 - .L_267)


	//   ....[0]....
.L_267:
        /*0028*/ 	.word	0x00000010


	//----- nvinfo : EIATTR_MAX_THREADS
	.align		4
.L_268:
        /*002c*/ 	.byte	0x04, 0x05
        /*002e*/ 	.short	(.L_270 - .L_269)
.L_269:
        /*0030*/ 	.word	0x00000080
        /*0034*/ 	.word	0x00000001
        /*0038*/ 	.word	0x00000001


	//----- nvinfo : EIATTR_CBANK_PARAM_SIZE
	.align		4
.L_270:
        /*003c*/ 	.byte	0x03, 0x19
        /*003e*/ 	.short	0x0418


	//----- nvinfo : EIATTR_PARAM_CBANK
	.align		4
        /*0040*/ 	.byte	0x04, 0x0a
        /*0042*/ 	.short	(.L_272 - .L_271)
	.align		4
.L_271:
        /*0044*/ 	.word	index@(.nv.constant0._ZN7cutlass13device_kernelIN5flash19enable_sm80_to_sm89INS1_16FlashAttnFwdSm80INS1_25CollectiveMainloopFwdSm80ILi4ELi1ELb0EN4cute5tupleIJNS5_1CILi128EEENS7_ILi48EEENS7_ILi96EEEEEELi96ENS_10bfloat16_tEfNS_4arch4Sm80ELb0ELb1ELb0ELb0ELb1ELb0ELb1ELb0EEENS1_21CollectiveEpilogueFwdINS6_IJS8_SA_S9_EEENS6_IJNS7_ILi1EEESI_SI_EEESC_SE_Li128ELb0ELb1ELb0ELb0EEENS1_19SingleTileSchedulerILb0ELb0ELb1ELi128EEEEEEEEEvNT_6ParamsE)
        /*0048*/ 	.short	0x0210
        /*004a*/ 	.short	0x0418


	//----- nvinfo : EIATTR_SW_WAR
	.align		4
.L_272:
        /*004c*/ 	.byte	0x04, 0x36
        /*004e*/ 	.short	(.L_274 - .L_273)
.L_273:
        /*0050*/ 	.word	0x00000008
.L_274:


//--------------------- .nv.info._ZN7cutlass13device_kernelIN5flash19enable_sm80_to_sm89INS1_16FlashAttnFwdSm80INS1_25CollectiveMainloopFwdSm80ILi4ELi1ELb0EN4cute5tupleIJNS5_1CILi128EEENS7_ILi48EEENS7_ILi96EEEEEELi96ENS_10bfloat16_tEfNS_4arch4Sm80ELb0ELb1ELb0ELb1ELb1ELb0ELb1ELb0EEENS1_21CollectiveEpilogueFwdINS6_IJS8_SA_S9_EEENS6_IJNS7_ILi1EEESI_SI_EEESC_SE_Li128ELb1ELb1ELb0ELb0EEENS1_19SingleTileSchedulerILb1ELb0ELb1ELi128EEEEEEEEEvNT_6ParamsE --------------------------
	.section	.nv.info._ZN7cutlass13device_kernelIN5flash19enable_sm80_to_sm89INS1_16FlashAttnFwdSm80INS1_25CollectiveMainloopFwdSm80ILi4ELi1ELb0EN4cute5tupleIJNS5_1CILi128EEENS7_ILi48EEENS7_ILi96EEEEEELi96ENS_10bfloat16_tEfNS_4arch4Sm80ELb0ELb1ELb0ELb1ELb1ELb0ELb1ELb0EEENS1_21CollectiveEpilogueFwdINS6_IJS8_SA_S9_EEENS6_IJNS7_ILi1EEESI_SI_EEESC_SE_Li128ELb1ELb1ELb0ELb0EEENS1_19SingleTileSchedulerILb1ELb0ELb1ELi128EEEEEEEEEvNT_6ParamsE,"",@"SHT_CUDA_INFO"
	.sectionflags	@""
	.align	4


	//----- nvinfo : EIATTR_CUDA_API_VERSION
	.align		4
        /*0000*/ 	.byte	0x04, 0x37
        /*0002*/ 	.short	(.L_276 - .L_275)
.L_275:
        /*0004*/ 	.word	0x00000082


	//----- nvinfo : EIATTR_KPARAM_INFO
	.align		4
.L_276:
        /*0008*/ 	.byte	0x04, 0x17
        /*000a*/ 	.short	(.L_278 - .L_277)
.L_277:
        /*000c*/ 	.word	0x00000000
        /*0010*/ 	.short	0x0000
        /*0012*/ 	.short	0x0000
        /*0014*/ 	.byte	0x00, 0xf0, 0x61, 0x10


	//----- nvinfo : EIATTR_SPARSE_MMA_MASK
	.align		4
.L_278:
        /*0018*/ 	.byte	0x03, 0x50
        /*001a*/ 	.short	0x0000


	//----- nvinfo : EIATTR_MAXREG_COUNT
	.align		4
        /*001c*/ 	.byte	0x03, 0x1b
        /*001e*/ 	.short	0x00ff


	//----- nvinfo : EIATTR_MERCURY_ISA_VERSION
	.align		4
        /*0020*/ 	.byte	0x03, 0x5f
        /*0022*/ 	.short	0x0101


	//----- nvinfo : EIATTR_EXIT_INSTR_OFFSETS
	.align		4
        /*0024*/ 	.byte	0x04, 0x1c
        /*0026*/ 	.short	(.L_280 - .L_279)


	//   ....[0]....
.L_279:
        /*0028*/ 	.word	0x00000010


	//----- nvinfo : EIATTR_MAX_THREADS
	.align		4
.L_280:
        /*002c*/ 	.byte	0x04, 0x05
        /*002e*/ 	.short	(.L_282 - .L_281)
.L_281:
        /*0030*/ 	.word	0x00000080
        /*0034*/ 	.word	0x00000001
        /*0038*/ 	.word	0x00000001


	//----- nvinfo : EIATTR_CBANK_PARAM_SIZE
	.align		4
.L_282:
        /*003c*/ 	.byte	0x03, 0x19
        /*003e*/ 	.short	0x0418


	//----- nvinfo : EIATTR_PARAM_CBANK
	.align		4
        /*0040*/ 	.byte	0x04, 0x0a
        /*0042*/ 	.short	(.L_284 - .L_283)
	.align		4
.L_283:
        /*0044*/ 	.word	index@(.nv.constant0._ZN7cutlass13device_kernelIN5flash19enable_sm80_to_sm89INS1_16FlashAttnFwdSm80INS1_25CollectiveMainloopFwdSm80ILi4ELi1ELb0EN4cute5tupleIJNS5_1CILi128EEENS7_ILi48EEENS7_ILi96EEEEEELi96ENS_10bfloat16_tEfNS_4arch4Sm80ELb0ELb1ELb0ELb1ELb1ELb0ELb1ELb0EEENS1_21CollectiveEpilogueFwdINS6_IJS8_SA_S9_EEENS6_IJNS7_ILi1EEESI_SI_EEESC_SE_Li128ELb1ELb1ELb0ELb0EEENS1_19SingleTileSchedulerILb1ELb0ELb1ELi128EEEEEEEEEvNT_6ParamsE)
        /*0048*/ 	.short	0x0210
        /*004a*/ 	.short	0x0418


	//----- nvinfo : EIATTR_SW_WAR
	.align		4
.L_284:
        /*004c*/ 	.byte	0x04, 0x36
        /*004e*/ 	.short	(.L_286 - .L_285)
.L_285:
        /*0050*/ 	.word	0x00000008
.L_286:


//--------------------- .nv.info._ZN7cutlass13device_kernelIN5flash19enable_sm80_to_sm89INS1_16FlashAttnFwdSm80INS1_25CollectiveMainloopFwdSm80ILi4ELi1ELb0EN4cute5tupleIJNS5_1CILi128EEENS7_ILi48EEENS7_ILi96EEEEEELi96ENS_10bfloat16_tEfNS_4arch4Sm80ELb0ELb1ELb0ELb1ELb1ELb1ELb1ELb0EEENS1_21CollectiveEpilogueFwdINS6_IJS8_SA_S9_EEENS6_IJNS7_ILi1EEESI_SI_EEESC_SE_Li128ELb1ELb1ELb0ELb0EEENS1_19SingleTileSchedulerILb1ELb0ELb1ELi128EEEEEEEEEvNT_6ParamsE --------------------------
	.section	.nv.info._ZN7cutlass13device_kernelIN5flash19enable_sm80_to_sm89INS1_16FlashAttnFwdSm80INS1_25CollectiveMainloopFwdSm80ILi4ELi1ELb0EN4cute5tupleIJNS5_1CILi128EEENS7_ILi48EEENS7_ILi96EEEEEELi96ENS_10bfloat16_tEfNS_4arch4Sm80ELb0ELb1ELb0ELb1ELb1ELb1ELb1ELb0EEENS1_21CollectiveEpilogueFwdINS6_IJS8_SA_S9_EEENS6_IJNS7_ILi1EEESI_SI_EEESC_SE_Li128ELb1ELb1ELb0ELb0EEENS1_19SingleTileSchedulerILb1ELb0ELb1ELi128EEEEEEEEEvNT_6ParamsE,"",@"SHT_CUDA_INFO"
	.sectionflags	@""
	.align	4


	//----- nvinfo : EIATTR_CUDA_API_VERSION
	.align		4
        /*0000*/ 	.byte	0x04, 0x37
        /*0002*/ 	.short	(.L_288 - .L_287)
.L_287:
        /*0004*/ 	.word	0x00000082


	//----- nvinfo : EIATTR_KPARAM_INFO
	.align		4
.L_288:
        /*0008*/ 	.byte	0x04, 0x17
        /*000a*/ 	.short	(.L_290 - .L_289)
.L_289:
        /*000c*/ 	.word	0x00000000
        /*0010*/ 	.short	0x0000
        /*0012*/ 	.short	0x0000
        /*0014*/ 	.byte	0x00, 0xf0, 0x61, 0x10


	//----- nvinfo : EIATTR_SPARSE_MMA_MASK
	.align		4
.L_290:
        /*0018*/ 	.byte	0x03, 0x50
        /*001a*/ 	.short	0x0000


	//----- nvinfo : EIATTR_MAXREG_COUNT
	.align		4
        /*001c*/ 	.byte	0x03, 0x1b
        /*001e*/ 	.short	0x00ff


	//----- nvinfo : EIATTR_MERCURY_ISA_VERSION
	.align		4
        /*0020*/ 	.byte	0x03, 0x5f
        /*0022*/ 	.short	0x0101


	//----- nvinfo : EIATTR_EXIT_INSTR_OFFSETS
	.align		4
        /*0024*/ 	.byte	0x04, 0x1c
        /*0026*/ 	.short	(.L_292 - .L_291)


	//   ....[0]....
.L_291:
        /*0028*/ 	.word	0x00000010


	//----- nvinfo : EIATTR_MAX_THREADS
	.align		4
.L_292:
        /*002c*/ 	.byte	0x04, 0x05
        /*002e*/ 	.short	(.L_294 - .L_293)
.L_293:
        /*0030*/ 	.word	0x00000080
        /*0034*/ 	.word	0x00000001
        /*0038*/ 	.word	0x00000001


	//----- nvinfo : EIATTR_CBANK_PARAM_SIZE
	.align		4
.L_294:
        /*003c*/ 	.byte	0x03, 0x19
        /*003e*/ 	.short	0x0418


	//----- nvinfo : EIATTR_PARAM_CBANK
	.align		4
        /*0040*/ 	.byte	0x04, 0x0a
        /*0042*/ 	.short	(.L_296 - .L_295)
	.align		4
.L_295:
        /*0044*/ 	.word	index@(.nv.constant0._ZN7cutlass13device_kernelIN5flash19enable_sm80_to_sm89INS1_16FlashAttnFwdSm80INS1_25CollectiveMainloopFwdSm80ILi4ELi1ELb0EN4cute5tupleIJNS5_1CILi128EEENS7_ILi48EEENS7_ILi96EEEEEELi96ENS_10bfloat16_tEfNS_4arch4Sm80ELb0ELb1ELb0ELb1ELb1ELb1ELb1ELb0EEENS1_21CollectiveEpilogueFwdINS6_IJS8_SA_S9_EEENS6_IJNS7_ILi1EEESI_SI_EEESC_SE_Li128ELb1ELb1ELb0ELb0EEENS1_19SingleTileSchedulerILb1ELb0ELb1ELi128EEEEEEEEEvNT_6ParamsE)
        /*0048*/ 	.short	0x0210
        /*004a*/ 	.short	0x0418


	//----- nvinfo : EIATTR_SW_WAR
	.align		4
.L_296:
        /*004c*/ 	.byte	0x04, 0x36
        /*004e*/ 	.short	(.L_298 - .L_297)
.L_297:
        /*0050*/ 	.word	0x00000008
.L_298:


//--------------------- .nv.info._ZN7cutlass13device_kernelIN5flash19enable_sm80_to_sm89INS1_16FlashAttnFwdSm80INS1_25CollectiveMainloopFwdSm80ILi4ELi1ELb0EN4cute5tupleIJNS5_1CILi128EEENS7_ILi64EEENS7_ILi96EEEEEELi96ENS_10bfloat16_tEfNS_4arch4Sm80ELb1ELb0ELb0ELb0ELb1ELb0ELb1ELb0EEENS1_21CollectiveEpilogueFwdINS6_IJS8_SA_S9_EEENS6_IJNS7_ILi1EEESI_SI_EEESC_SE_Li128ELb0ELb1ELb0ELb0EEENS1_30DynamicPersistentTileSchedulerILi128ELi128ELb0ELb1ELb0EEEEEEEEEvNT_6ParamsE --------------------------
	.section	.nv.info._ZN7cutlass13device_kernelIN5flash19enable_sm80_to_sm89INS1_16FlashAttnFwdSm80INS1_25CollectiveMainloopFwdSm80ILi4ELi1ELb0EN4cute5tupleIJNS5_1CILi128EEENS7_ILi64EEENS7_ILi96EEEEEELi96ENS_10bfloat16_tEfNS_4arch4Sm80ELb1ELb0ELb0ELb0ELb1ELb0ELb1ELb0EEENS1_21CollectiveEpilogueFwdINS6_IJS8_SA_S9_EEENS6_IJNS7_ILi1EEESI_SI_EEESC_SE_Li128ELb0ELb1ELb0ELb0EEENS1_30DynamicPersistentTileSchedulerILi128ELi128ELb0ELb1ELb0EEEEEEEEEvNT_6ParamsE,"",@"SHT_CUDA_INFO"
	.sectionflags	@""
	.align	4


	//----- nvinfo : EIATTR_CUDA_API_VERSION
	.align		4
        /*0000*/ 	.byte	0x04, 0x37
        /*0002*/ 	.short	(.L_300 - .L_299)
.L_299:
        /*0004*/ 	.word	0x00000082


	//----- nvinfo : EIATTR_KPARAM_INFO
	.align		4
.L_300:
        /*0008*/ 	.byte	0x04, 0x17
        /*000a*/ 	.short	(.L_302 - .L_301)
.L_301:
        /*000c*/ 	.word	0x00000000
        /*0010*/ 	.short	0x0000
        /*0012*/ 	.short	0x0000
        /*0014*/ 	.byte	0x00, 0xf0, 0xa1, 0x10


	//----- nvinfo : EIATTR_SPARSE_MMA_MASK
	.align		4
.L_302:
        /*0018*/ 	.byte	0x03, 0x50
        /*001a*/ 	.short	0x0000


	//----- nvinfo : EIATTR_MAXREG_COUNT
	.align		4
        /*001c*/ 	.byte	0x03, 0x1b
        /*001e*/ 	.short	0x00ff


	//----- nvinfo : EIATTR_MERCURY_ISA_VERSION
	.align		4
        /*0020*/ 	.byte	0x03, 0x5f
        /*0022*/ 	.short	0x0101


	//----- nvinfo : EIATTR_EXIT_INSTR_OFFSETS
	.align		4
        /*0024*/ 	.byte	0x04, 0x1c
        /*0026*/ 	.short	(.L_304 - .L_303)


	//   ....[0]....
.L_303:
        /*0028*/ 	.word	0x00000010


	//----- nvinfo : EIATTR_MAX_THREADS
	.align		4
.L_304:
        /*002c*/ 	.byte	0x04, 0x05
        /*002e*/ 	.short	(.L_306 - .L_305)
.L_305:
        /*0030*/ 	.word	0x00000080
        /*0034*/ 	.word	0x00000001
        /*0038*/ 	.word	0x00000001


	//----- nvinfo : EIATTR_CBANK_PARAM_SIZE
	.align		4
.L_306:
        /*003c*/ 	.byte	0x03, 0x19
        /*003e*/ 	.short	0x0428


	//----- nvinfo : EIATTR_PARAM_CBANK
	.align		4
        /*0040*/ 	.byte	0x04, 0x0a
        /*0042*/ 	.short	(.L_308 - .L_307)
	.align		4
.L_307:
        /*0044*/ 	.word	index@(.nv.constant0._ZN7cutlass13device_kernelIN5flash19enable_sm80_to_sm89INS1_16FlashAttnFwdSm80INS1_25CollectiveMainloopFwdSm80ILi4ELi1ELb0EN4cute5tupleIJNS5_1CILi128EEENS7_ILi64EEENS7_ILi96EEEEEELi96ENS_10bfloat16_tEfNS_4arch4Sm80ELb1ELb0ELb0ELb0ELb1ELb0ELb1ELb0EEENS1_21CollectiveEpilogueFwdINS6_IJS8_SA_S9_EEENS6_IJNS7_ILi1EEESI_SI_EEESC_SE_Li128ELb0ELb1ELb0ELb0EEENS1_30DynamicPersistentTileSchedulerILi128ELi128ELb0ELb1ELb0EEEEEEEEEvNT_6ParamsE)
        /*0048*/ 	.short	0x0210
        /*004a*/ 	.short	0x0428


	//----- nvinfo : EIATTR_SW_WAR
	.align		4
.L_308:
        /*004c*/ 	.byte	0x04, 0x36
        /*004e*/ 	.short	(.L_310 - .L_309)
.L_309:
        /*0050*/ 	.word	0x00000008
.L_310:


//--------------------- .nv.info._ZN7cutlass13device_kernelIN5flash19enable_sm80_to_sm89INS1_16FlashAttnFwdSm80INS1_25CollectiveMainloopFwdSm80ILi4ELi1ELb0EN4cute5tupleIJNS5_1CILi128EEENS7_ILi64EEENS7_ILi96EEEEEELi96ENS_10bfloat16_tEfNS_4arch4Sm80ELb1ELb0ELb0ELb1ELb1ELb0ELb1ELb0EEENS1_21CollectiveEpilogueFwdINS6_IJS8_SA_S9_EEENS6_IJNS7_ILi1EEESI_SI_EEESC_SE_Li128ELb1ELb1ELb0ELb0EEENS1_19SingleTileSchedulerILb1ELb0ELb1ELi128EEEEEEEEEvNT_6ParamsE --------------------------
	.section	.nv.info._ZN7cutlass13device_kernelIN5flash19enable_sm80_to_sm89INS1_16FlashAttnFwdSm80INS1_25CollectiveMainloopFwdSm80ILi4ELi1ELb0EN4cute5tupleIJNS5_1CILi128EEENS7_ILi64EEENS7_ILi96EEEEEELi96ENS_10bfloat16_tEfNS_4arch4Sm80ELb1ELb0ELb0ELb1ELb1ELb0ELb1ELb0EEENS1_21CollectiveEpilogueFwdINS6_IJS8_SA_S9_EEENS6_IJNS7_ILi1EEESI_SI_EEESC_SE_Li128ELb1ELb1ELb0ELb0EEENS1_19SingleTileSchedulerILb1ELb0ELb1ELi128EEEEEEEEEvNT_6ParamsE,"",@"SHT_CUDA_INFO"
	.sectionflags	@""
	.align	4


	//----- nvinfo : EIATTR_CUDA_API_VERSION
	.align		4
        /*0000*/ 	.byte	0x04, 0x37
        /*0002*/ 	.short	(.L_312 - .L_311)
.L_311:
        /*0004*/ 	.word	0x00000082


	//----- nvinfo : EIATTR_KPARAM_INFO
	.align		4
.L_312:
        /*0008*/ 	.byte	0x04, 0x17
        /*000a*/ 	.short	(.L_314 - .L_313)
.L_313:
        /*000c*/ 	.word	0x00000000
        /*0010*/ 	.short	0x0000
        /*0012*/ 	.short	0x0000
        /*0014*/ 	.byte	0x00, 0xf0, 0x61, 0x10


	//----- nvinfo : EIATTR_SPARSE_MMA_MASK
	.align		4
.L_314:
        /*0018*/ 	.byte	0x03, 0x50
        /*001a*/ 	.short	0x0000


	//----- nvinfo : EIATTR_MAXREG_COUNT
	.align		4
        /*001c*/ 	.byte	0x03, 0x1b
        /*001e*/ 	.short	0x00ff


	//----- nvinfo : EIATTR_MERCURY_ISA_VERSION
	.align		4
        /*0020*/ 	.byte	0x03, 0x5f
        /*0022*/ 	.short	0x0101


	//----- nvinfo : EIATTR_EXIT_INSTR_OFFSETS
	.align		4
        /*0024*/ 	.byte	0x04, 0x1c
        /*0026*/ 	.short	(.L_316 - .L_315)


	//   ....[0]....
.L_315:
        /*0028*/ 	.word	0x00000010


	//----- nvinfo : EIATTR_MAX_THREADS
	.align		4
.L_316:
        /*002c*/ 	.byte	0x04, 0x05
        /*002e*/ 	.short	(.L_318 - .L_317)
.L_317:
        /*0030*/ 	.word	0x00000080
        /*0034*/ 	.word	0x00000001
        /*0038*/ 	.word	0x00000001


	//----- nvinfo : EIATTR_CBANK_PARAM_SIZE
	.align		4
.L_318:
        /*003c*/ 	.byte	0x03, 0x19
        /*003e*/ 	.short	0x0418


	//----- nvinfo : EIATTR_PARAM_CBANK
	.align		4
        /*0040*/ 	.byte	0x04, 0x0a
        /*0042*/ 	.short	(.L_320 - .L_319)
	.align		4
.L_319:
        /*0044*/ 	.word	index@(.nv.constant0._ZN7cutlass13device_kernelIN5flash19enable_sm80_to_sm89INS1_16FlashAttnFwdSm80INS1_25CollectiveMainloopFwdSm80ILi4ELi1ELb0EN4cute5tupleIJNS5_1CILi128EEENS7_ILi64EEENS7_ILi96EEEEEELi96ENS_10bfloat16_tEfNS_4arch4Sm80ELb1ELb0ELb0ELb1ELb1ELb0ELb1ELb0EEENS1_21CollectiveEpilogueFwdINS6_IJS8_SA_S9_EEENS6_IJNS7_ILi1EEESI_SI_EEESC_SE_Li128ELb1ELb1ELb0ELb0EEENS1_19SingleTileSchedulerILb1ELb0ELb1ELi128EEEEEEEEEvNT_6ParamsE)
        /*0048*/ 	.short	0x0210
        /*004a*/ 	.short	0x0418


	//----- nvinfo : EIATTR_SW_WAR
	.align		4
.L_320:
        /*004c*/ 	.byte	0x04, 0x36
        /*004e*/ 	.short	(.L_322 - .L_321)
.L_321:
        /*0050*/ 	.word	0x00000008
.L_322:


//--------------------- .nv.info._ZN7cutlass13device_kernelIN5flash19enable_sm80_to_sm89INS1_16FlashAttnFwdSm80INS1_25CollectiveMainloopFwdSm80ILi4ELi1ELb0EN4cute5tupleIJNS5_1CILi128EEENS7_ILi64EEENS7_ILi96EEEEEELi96ENS_10bfloat16_tEfNS_4arch4Sm80ELb1ELb0ELb0ELb1ELb1ELb1ELb1ELb0EEENS1_21CollectiveEpilogueFwdINS6_IJS8_SA_S9_EEENS6_IJNS7_ILi1EEESI_SI_EEESC_SE_Li128ELb1ELb1ELb0ELb0EEENS1_19SingleTileSchedulerILb1ELb0ELb1ELi128EEEEEEEEEvNT_6ParamsE --------------------------
	.section	.nv.info._ZN7cutlass13device_kernelIN5flash19enable_sm80_to_sm89INS1_16FlashAttnFwdSm80INS1_25CollectiveMainloopFwdSm80ILi4ELi1ELb0EN4cute5tupleIJNS5_1CILi128EEENS7_ILi64EEENS7_ILi96EEEEEELi96ENS_10bfloat16_tEfNS_4arch4Sm80ELb1ELb0ELb0ELb1ELb1ELb1ELb1ELb0EEENS1_21CollectiveEpilogueFwdINS6_IJS8_SA_S9_EEENS6_IJNS7_ILi1EEESI_SI_EEESC_SE_Li128ELb1ELb1ELb0ELb0EEENS1_19SingleTileSchedulerILb1ELb0ELb1ELi128EEEEEEEEEvNT_6ParamsE,"",@"SHT_CUDA_INFO"
	.sectionflags	@""
	.align	4


	//----- nvinfo : EIATTR_CUDA_API_VERSION
	.align		4
        /*0000*/ 	.byte	0x04, 0x37
        /*0002*/ 	.short	(.L_324 - .L_323)
.L_323:
        /*0004*/ 	.word	0x00000082


	//----- nvinfo : EIATTR_KPARAM_INFO
	.align		4
.L_324:
        /*0008*/ 	.byte	0x04, 0x17
        /*000a*/ 	.short	(.L_326 - .L_325)
.L_325:
        /*000c*/ 	.word	0x00000000
        /*0010*/ 	.short	0x0000
        /*0012*/ 	.short	0x0000
        /*0014*/ 	.byte	0x00, 0xf0, 0x61, 0x10


	//----- nvinfo : EIATTR_SPARSE_MMA_MASK
	.align		4
.L_326:
        /*0018*/ 	.byte	0x03, 0x50
        /*001a*/ 	.short	0x0000


	//----- nvinfo : EIATTR_MAXREG_COUNT
	.align		4
        /*001c*/ 	.byte	0x03, 0x1b
        /*001e*/ 	.short	0x00ff


	//----- nvinfo : EIATTR_MERCURY_ISA_VERSION
	.align		4
        /*0020*/ 	.byte	0x03, 0x5f
        /*0022*/ 	.short	0x0101


	//----- nvinfo : EIATTR_EXIT_INSTR_OFFSETS
	.align		4
        /*0024*/ 	.byte	0x04, 0x1c
        /*0026*/ 	.short	(.L_328 - .L_327)


	//   ....[0]....
.L_327:
        /*0028*/ 	.word	0x00000010


	//----- nvinfo : EIATTR_MAX_THREADS
	.align		4
.L_328:
        /*002c*/ 	.byte	0x04, 0x05
        /*002e*/ 	.short	(.L_330 - .L_329)
.L_329:
        /*0030*/ 	.word	0x00000080
        /*0034*/ 	.word	0x00000001
        /*0038*/ 	.word	0x00000001


	//----- nvinfo : EIATTR_CBANK_PARAM_SIZE
	.align		4
.L_330:
        /*003c*/ 	.byte	0x03, 0x19
        /*003e*/ 	.short	0x0418


	//----- nvinfo : EIATTR_PARAM_CBANK
	.align		4
        /*0040*/ 	.byte	0x04, 0x0a
        /*0042*/ 	.short	(.L_332 - .L_331)
	.align		4
.L_331:
        /*0044*/ 	.word	index@(.nv.constant0._ZN7cutlass13device_kernelIN5flash19enable_sm80_to_sm89INS1_16FlashAttnFwdSm80INS1_25CollectiveMainloopFwdSm80ILi4ELi1ELb0EN4cute5tupleIJNS5_1CILi128EEENS7_ILi64EEENS7_ILi96EEEEEELi96ENS_10bfloat16_tEfNS_4arch4Sm80ELb1ELb0ELb0ELb1ELb1ELb1ELb1ELb0EEENS1_21CollectiveEpilogueFwdINS6_IJS8_SA_S9_EEENS6_IJNS7_ILi1EEESI_SI_EEESC_SE_Li128ELb1ELb1ELb0ELb0EEENS1_19SingleTileSchedulerILb1ELb0ELb1ELi128EEEEEEEEEvNT_6ParamsE)
        /*0048*/ 	.short	0x0210
        /*004a*/ 	.short	0x0418


	//----- nvinfo : EIATTR_SW_WAR
	.align		4
.L_332:
        /*004c*/ 	.byte	0x04, 0x36
        /*004e*/ 	.short	(.L_334 - .L_333)
.L_333:
        /*0050*/ 	.word	0x00000008
.L_334:


//--------------------- .nv.callgraph             --------------------------
	.section	.nv.callgraph,"",@"SHT_CUDA_CALLGRAPH"
	.align	4
	.sectionentsize	8
	.align		4
        /*0000*/ 	.word	0x00000000
	.align		4
        /*0004*/ 	.word	0xffffffff
	.align		4
        /*0008*/ 	.word	0x00000000
	.align		4
        /*000c*/ 	.word	0xfffffffe
	.align		4
        /*0010*/ 	.word	0x00000000
	.align		4
        /*0014*/ 	.word	0xfffffffd
	.align		4
        /*0018*/ 	.word	0x00000000
	.align		4
        /*001c*/ 	.word	0xfffffffc


//--------------------- .nv.constant4             --------------------------
	.section	.nv.constant4,"a",@progbits
	.align	8
	.align		8
.nv.constant4:
        /*0000*/ 	.dword	_ZN82_INTERNAL_f203ee7c_46_flash_fwd_hdim96_bf16_paged_softcapall_sm80_cu_49158569_39374cuda3std3__45__cpo5beginE
	.align		8
        /*0008*/ 	.dword	_ZN82_INTERNAL_f203ee7c_46_flash_fwd_hdim96_bf16_paged_softcapall_sm80_cu_49158569_39374cuda3std3__45__cpo3endE
	.align		8
        /*0010*/ 	.dword	_ZN82_INTERNAL_f203ee7c_46_flash_fwd_hdim96_bf16_paged_softcapall_sm80_cu_49158569_39374cuda3std3__45__cpo6cbeginE
	.align		8
        /*0018*/ 	.dword	_ZN82_INTERNAL_f203ee7c_46_flash_fwd_hdim96_bf16_paged_softcapall_sm80_cu_49158569_39374cuda3std3__45__cpo4cendE
	.align		8
        /*0020*/ 	.dword	_ZN82_INTERNAL_f203ee7c_46_flash_fwd_hdim96_bf16_paged_softcapall_sm80_cu_49158569_39374cuda3std3__484_GLOBAL__N__f203ee7c_46_flash_fwd_hdim96_bf16_paged_softcapall_sm80_cu_49158569_39376ignoreE
	.align		8
        /*0028*/ 	.dword	_ZN82_INTERNAL_f203ee7c_46_flash_fwd_hdim96_bf16_paged_softcapall_sm80_cu_49158569_39374cuda3std3__419piecewise_constructE
	.align		8
        /*0030*/ 	.dword	_ZN82_INTERNAL_f203ee7c_46_flash_fwd_hdim96_bf16_paged_softcapall_sm80_cu_49158569_39374cuda3std3__48in_placeE
	.align		8
        /*0038*/ 	.dword	_ZN82_INTERNAL_f203ee7c_46_flash_fwd_hdim96_bf16_paged_softcapall_sm80_cu_49158569_39374cuda3std6ranges3__45__cpo4swapE
	.align		8
        /*0040*/ 	.dword	_ZN82_INTERNAL_f203ee7c_46_flash_fwd_hdim96_bf16_paged_softcapall_sm80_cu_49158569_39374cuda3std6ranges3__45__cpo9iter_moveE
	.align		8
        /*0048*/ 	.dword	_ZN82_INTERNAL_f203ee7c_46_flash_fwd_hdim96_bf16_paged_softcapall_sm80_cu_49158569_39374cute7productE
	.align		8
        /*0050*/ 	.dword	_ZN82_INTERNAL_f203ee7c_46_flash_fwd_hdim96_bf16_paged_softcapall_sm80_cu_49158569_39374cute1_E


//--------------------- .text._ZN7cutlass13device_kernelIN5flash19enable_sm80_to_sm89INS1_16FlashAttnFwdSm80INS1_25CollectiveMainloopFwdSm80ILi4ELi1ELb0EN4cute5tupleIJNS5_1CILi128EEENS7_ILi64EEENS7_ILi96EEEEEELi96ENS_10bfloat16_tEfNS_4arch4Sm80ELb0ELb0ELb1ELb0ELb1ELb0ELb1ELb0EEENS1_21CollectiveEpilogueFwdINS6_IJS8_SA_S9_EEENS6_IJNS7_ILi1EEESI_SI_EEESC_SE_Li128ELb0ELb1ELb0ELb0EEENS1_19SingleTileSchedulerILb0ELb0ELb1ELi128EEEEEEEEEvNT_6ParamsE --------------------------
	.section	.text._ZN7cutlass13device_kernelIN5flash19enable_sm80_to_sm89INS1_16FlashAttnFwdSm80INS1_25CollectiveMainloopFwdSm80ILi4ELi1ELb0EN4cute5tupleIJNS5_1CILi128EEENS7_ILi64EEENS7_ILi96EEEEEELi96ENS_10bfloat16_tEfNS_4arch4Sm80ELb0ELb0ELb1ELb0ELb1ELb0ELb1ELb0EEENS1_21CollectiveEpilogueFwdINS6_IJS8_SA_S9_EEENS6_IJNS7_ILi1EEESI_SI_EEESC_SE_Li128ELb0ELb1ELb0ELb0EEENS1_19SingleTileSchedulerILb0ELb0ELb1ELi128EEEEEEEEEvNT_6ParamsE,"ax",@progbits
	.align	128
.text._ZN7cutlass13device_kernelIN5flash19enable_sm80_to_sm89INS1_16FlashAttnFwdSm80INS1_25CollectiveMainloopFwdSm80ILi4ELi1ELb0EN4cute5tupleIJNS5_1CILi128EEENS7_ILi64EEENS7_ILi96EEEEEELi96ENS_10bfloat16_tEfNS_4arch4Sm80ELb0ELb0ELb1ELb0ELb1ELb0ELb1ELb0EEENS1_21CollectiveEpilogueFwdINS6_IJS8_SA_S9_EEENS6_IJNS7_ILi1EEESI_SI_EEESC_SE_Li128ELb0ELb1ELb0ELb0EEENS1_19SingleTileSchedulerILb0ELb0ELb1ELi128EEEEEEEEEvNT_6ParamsE:
        .type           _ZN7cutlass13device_kernelIN5flash19enable_sm80_to_sm89INS1_16FlashAttnFwdSm80INS1_25CollectiveMainloopFwdSm80ILi4ELi1ELb0EN4cute5tupleIJNS5_1CILi128EEENS7_ILi64EEENS7_ILi96EEEEEELi96ENS_10bfloat16_tEfNS_4arch4Sm80ELb0ELb0ELb1ELb0ELb1ELb0ELb1ELb0EEENS1_21CollectiveEpilogueFwdINS6_IJS8_SA_S9_EEENS6_IJNS7_ILi1EEESI_SI_EEESC_SE_Li128ELb0ELb1ELb0ELb0EEENS1_19SingleTileSchedulerILb0ELb0ELb1ELi128EEEEEEEEEvNT_6ParamsE,@function
        .size           _ZN7cutlass13device_kernelIN5flash19enable_sm80_to_sm89INS1_16FlashAttnFwdSm80INS1_25CollectiveMainloopFwdSm80ILi4ELi1ELb0EN4cute5tupleIJNS5_1CILi128EEENS7_ILi64EEENS7_ILi96EEEEEELi96ENS_10bfloat16_tEfNS_4arch4Sm80ELb0ELb0ELb1ELb0ELb1ELb0ELb1ELb0EEENS1_21CollectiveEpilogueFwdINS6_IJS8_SA_S9_EEENS6_IJNS7_ILi1EEESI_SI_EEESC_SE_Li128ELb0ELb1ELb0ELb0EEENS1_19SingleTileSchedulerILb0ELb0ELb1ELi128EEEEEEEEEvNT_6ParamsE,(.L_x_18 - _ZN7cutlass13device_kernelIN5flash19enable_sm80_to_sm89INS1_16FlashAttnFwdSm80INS1_25CollectiveMainloopFwdSm80ILi4ELi1ELb0EN4cute5tupleIJNS5_1CILi128EEENS7_ILi64EEENS7_ILi96EEEEEELi96ENS_10bfloat16_tEfNS_4arch4Sm80ELb0ELb0ELb1ELb0ELb1ELb0ELb1ELb0EEENS1_21CollectiveEpilogueFwdINS6_IJS8_SA_S9_EEENS6_IJNS7_ILi1EEESI_SI_EEESC_SE_Li128ELb0ELb1ELb0ELb0EEENS1_19SingleTileSchedulerILb0ELb0ELb1ELi128EEEEEEEEEvNT_6ParamsE)
        .other          _ZN7cutlass13device_kernelIN5flash19enable_sm80_to_sm89INS1_16FlashAttnFwdSm80INS1_25CollectiveMainloopFwdSm80ILi4ELi1ELb0EN4cute5tupleIJNS5_1CILi128EEENS7_ILi64EEENS7_ILi96EEEEEELi96ENS_10bfloat16_tEfNS_4arch4Sm80ELb0ELb0ELb1ELb0ELb1ELb0ELb1ELb0EEENS1_21CollectiveEpilogueFwdINS6_IJS8_SA_S9_EEENS6_IJNS7_ILi1EEESI_SI_EEESC_SE_Li128ELb0ELb1ELb0ELb0EEENS1_19SingleTileSchedulerILb0ELb0ELb1ELi128EEEEEEEEEvNT_6ParamsE,@"STO_CUDA_ENTRY STV_DEFAULT"
_ZN7cutlass13device_kernelIN5flash19enable_sm80_to_sm89INS1_16FlashAttnFwdSm80INS1_25CollectiveMainloopFwdSm80ILi4ELi1ELb0EN4cute5tupleIJNS5_1CILi128EEENS7_ILi64EEENS7_ILi96EEEEEELi96ENS_10bfloat16_tEfNS_4arch4Sm80ELb0ELb0ELb1ELb0ELb1ELb0ELb1ELb0EEENS1_21CollectiveEpilogueFwdINS6_IJS8_SA_S9_EEENS6_IJNS7_ILi1EEESI_SI_EEESC_SE_Li128ELb0ELb1ELb0ELb0EEENS1_19SingleTileSchedulerILb0ELb0ELb1ELi128EEEEEEEEEvNT_6ParamsE:
[----:B------:R-:W-:Y:S01]  /*0000*/  LDC R1, c[0x0][0x28] ;  /* 0x00000a00ff017b82 */ /* 0x000fe20000000800 */
[----:B------:R-:W-:Y:S05]  /*0010*/  EXIT ;  /* 0x000000000000794d */ /* 0x000fea0003800000 */
.L_x_0:
[----:B------:R-:W-:-:S00]  /*0020*/  BRA `(.L_x_0) ;  /* 0xfffffffc00fc7947 */ /* 0x000fc0000383ffff */
[----:B------:R-:W-:-:S00]  /*0030*/  NOP ;  /* 0x0000000000007918 */ /* 0x000fc00000000000 */
        /* <DEDUP_REMOVED lines=12> */
.L_x_18:


//--------------------- .text._ZN7cutlass13device_kernelIN5flash19enable_sm80_to_sm89INS1_16FlashAttnFwdSm80INS1_25CollectiveMainloopFwdSm80ILi4ELi1ELb0EN4cute5tupleIJNS5_1CILi128EEENS7_ILi64EEENS7_ILi96EEEEEELi96ENS_10bfloat16_tEfNS_4arch4Sm80ELb0ELb0ELb1ELb1ELb1ELb0ELb1ELb0EEENS1_21CollectiveEpilogueFwdINS6_IJS8_SA_S9_EEENS6_IJNS7_ILi1EEESI_SI_EEESC_SE_Li128ELb1ELb1ELb0ELb0EEENS1_19SingleTileSchedulerILb1ELb0ELb1ELi128EEEEEEEEEvNT_6ParamsE --------------------------
	.section	.text._ZN7cutlass13device_kernelIN5flash19enable_sm80_to_sm89INS1_16FlashAttnFwdSm80INS1_25CollectiveMainloopFwdSm80ILi4ELi1ELb0EN4cute5tupleIJNS5_1CILi128EEENS7_ILi64EEENS7_ILi96EEEEEELi96ENS_10bfloat16_tEfNS_4arch4Sm80ELb0ELb0ELb1ELb1ELb1ELb0ELb1ELb0EEENS1_21CollectiveEpilogueFwdINS6_IJS8_SA_S9_EEENS6_IJNS7_ILi1EEESI_SI_EEESC_SE_Li128ELb1ELb1ELb0ELb0EEENS1_19SingleTileSchedulerILb1ELb0ELb1ELi128EEEEEEEEEvNT_6ParamsE,"ax",@progbits
	.align	128
.text._ZN7cutlass13device_kernelIN5flash19enable_sm80_to_sm89INS1_16FlashAttnFwdSm80INS1_25CollectiveMainloopFwdSm80ILi4ELi1ELb0EN4cute5tupleIJNS5_1CILi128EEENS7_ILi64EEENS7_ILi96EEEEEELi96ENS_10bfloat16_tEfNS_4arch4Sm80ELb0ELb0ELb1ELb1ELb1ELb0ELb1ELb0EEENS1_21CollectiveEpilogueFwdINS6_IJS8_SA_S9_EEENS6_IJNS7_ILi1EEESI_SI_EEESC_SE_Li128ELb1ELb1ELb0ELb0EEENS1_19SingleTileSchedulerILb1ELb0ELb1ELi128EEEEEEEEEvNT_6ParamsE:
        .type           _ZN7cutlass13device_kernelIN5flash19enable_sm80_to_sm89INS1_16FlashAttnFwdSm80INS1_25CollectiveMainloopFwdSm80ILi4ELi1ELb0EN4cute5tupleIJNS5_1CILi128EEENS7_ILi64EEENS7_ILi96EEEEEELi96ENS_10bfloat16_tEfNS_4arch4Sm80ELb0ELb0ELb1ELb1ELb1ELb0ELb1ELb0EEENS1_21CollectiveEpilogueFwdINS6_IJS8_SA_S9_EEENS6_IJNS7_ILi1EEESI_SI_EEESC_SE_Li128ELb1ELb1ELb0ELb0EEENS1_19SingleTileSchedulerILb1ELb0ELb1ELi128EEEEEEEEEvNT_6ParamsE,@function
        .size           _ZN7cutlass13device_kernelIN5flash19enable_sm80_to_sm89INS1_16FlashAttnFwdSm80INS1_25CollectiveMainloopFwdSm80ILi4ELi1ELb0EN4cute5tupleIJNS5_1CILi128EEENS7_ILi64EEENS7_ILi96EEEEEELi96ENS_10bfloat16_tEfNS_4arch4Sm80ELb0ELb0ELb1ELb1ELb1ELb0ELb1ELb0EEENS1_21CollectiveEpilogueFwdINS6_IJS8_SA_S9_EEENS6_IJNS7_ILi1EEESI_SI_EEESC_SE_Li128ELb1ELb1ELb0ELb0EEENS1_19SingleTileSchedulerILb1ELb0ELb1ELi128EEEEEEEEEvNT_6ParamsE,(.L_x_19 - _ZN7cutlass13device_kernelIN5flash19enable_sm80_to_sm89INS1_16FlashAttnFwdSm80INS1_25CollectiveMainloopFwdSm80ILi4ELi1ELb0EN4cute5tupleIJNS5_1CILi128EEENS7_ILi64EEENS7_ILi96EEEEEELi96ENS_10bfloat16_tEfNS_4arch4Sm80ELb0ELb0ELb1ELb1ELb1ELb0ELb1ELb0EEENS1_21CollectiveEpilogueFwdINS6_IJS8_SA_S9_EEENS6_IJNS7_ILi1EEESI_SI_EEESC_SE_Li128ELb1ELb1ELb0ELb0EEENS1_19SingleTileSchedulerILb1ELb0ELb1ELi128EEEEEEEEEvNT_6ParamsE)
        .other          _ZN7cutlass13device_kernelIN5flash19enable_sm80_to_sm89INS1_16FlashAttnFwdSm80INS1_25CollectiveMainloopFwdSm80ILi4ELi1ELb0EN4cute5tupleIJNS5_1CILi128EEENS7_ILi64EEENS7_ILi96EEEEEELi96ENS_10bfloat16_tEfNS_4arch4Sm80ELb0ELb0ELb1ELb1ELb1ELb0ELb1ELb0EEENS1_21CollectiveEpilogueFwdINS6_IJS8_SA_S9_EEENS6_IJNS7_ILi1EEESI_SI_EEESC_SE_Li128ELb1ELb1ELb0ELb0EEENS1_19SingleTileSchedulerILb1ELb0ELb1ELi128EEEEEEEEEvNT_6ParamsE,@"STO_CUDA_ENTRY STV_DEFAULT"
_ZN7cutlass13device_kernelIN5flash19enable_sm80_to_sm89INS1_16FlashAttnFwdSm80INS1_25CollectiveMainloopFwdSm80ILi4ELi1ELb0EN4cute5tupleIJNS5_1CILi128EEENS7_ILi64EEENS7_ILi96EEEEEELi96ENS_10bfloat16_tEfNS_4arch4Sm80ELb0ELb0ELb1ELb1ELb1ELb0ELb1ELb0EEENS1_21CollectiveEpilogueFwdINS6_IJS8_SA_S9_EEENS6_IJNS7_ILi1EEESI_SI_EEESC_SE_Li128ELb1ELb1ELb0ELb0EEENS1_19SingleTileSchedulerILb1ELb0ELb1ELi128EEEEEEEEEvNT_6ParamsE:
[----:B------:R-:W-:Y:S01]  /*0000*/  LDC R1, c[0x0][0x28] ;  /* 0x00000a00ff017b82 */ /* 0x000fe20000000800 */
[----:B------:R-:W-:Y:S05]  /*0010*/  EXIT ;  /* 0x000000000000794d */ /* 0x000fea0003800000 */
.L_x_1:
        /* <DEDUP_REMOVED lines=14> */
.L_x_19:


//--------------------- .text._ZN7cutlass13device_kernelIN5flash19enable_sm80_to_sm89INS1_16FlashAttnFwdSm80INS1_25CollectiveMainloopFwdSm80ILi4ELi1ELb0EN4cute5tupleIJNS5_1CILi128EEENS7_ILi64EEENS7_ILi96EEEEEELi96ENS_10bfloat16_tEfNS_4arch4Sm80ELb0ELb0ELb1ELb1ELb1ELb1ELb1ELb0EEENS1_21CollectiveEpilogueFwdINS6_IJS8_SA_S9_EEENS6_IJNS7_ILi1EEESI_SI_EEESC_SE_Li128ELb1ELb1ELb0ELb0EEENS1_19SingleTileSchedulerILb1ELb0ELb1ELi128EEEEEEEEEvNT_6ParamsE --------------------------
	.section	.text._ZN7cutlass13device_kernelIN5flash19enable_sm80_to_sm89INS1_16FlashAttnFwdSm80INS1_25CollectiveMainloopFwdSm80ILi4ELi1ELb0EN4cute5tupleIJNS5_1CILi128EEENS7_ILi64EEENS7_ILi96EEEEEELi96ENS_10bfloat16_tEfNS_4arch4Sm80ELb0ELb0ELb1ELb1ELb1ELb1ELb1ELb0EEENS1_21CollectiveEpilogueFwdINS6_IJS8_SA_S9_EEENS6_IJNS7_ILi1EEESI_SI_EEESC_SE_Li128ELb1ELb1ELb0ELb0EEENS1_19SingleTileSchedulerILb1ELb0ELb1ELi128EEEEEEEEEvNT_6ParamsE,"ax",@progbits
	.align	128
.text._ZN7cutlass13device_kernelIN5flash19enable_sm80_to_sm89INS1_16FlashAttnFwdSm80INS1_25CollectiveMainloopFwdSm80ILi4ELi1ELb0EN4cute5tupleIJNS5_1CILi128EEENS7_ILi64EEENS7_ILi96EEEEEELi96ENS_10bfloat16_tEfNS_4arch4Sm80ELb0ELb0ELb1ELb1ELb1ELb1ELb1ELb0EEENS1_21CollectiveEpilogueFwdINS6_IJS8_SA_S9_EEENS6_IJNS7_ILi1EEESI_SI_EEESC_SE_Li128ELb1ELb1ELb0ELb0EEENS1_19SingleTileSchedulerILb1ELb0ELb1ELi128EEEEEEEEEvNT_6ParamsE:
        .type           _ZN7cutlass13device_kernelIN5flash19enable_sm80_to_sm89INS1_16FlashAttnFwdSm80INS1_25CollectiveMainloopFwdSm80ILi4ELi1ELb0EN4cute5tupleIJNS5_1CILi128EEENS7_ILi64EEENS7_ILi96EEEEEELi96ENS_10bfloat16_tEfNS_4arch4Sm80ELb0ELb0ELb1ELb1ELb1ELb1ELb1ELb0EEENS1_21CollectiveEpilogueFwdINS6_IJS8_SA_S9_EEENS6_IJNS7_ILi1EEESI_SI_EEESC_SE_Li128ELb1ELb1ELb0ELb0EEENS1_19SingleTileSchedulerILb1ELb0ELb1ELi128EEEEEEEEEvNT_6ParamsE,@function
        .size           _ZN7cutlass13device_kernelIN5flash19enable_sm80_to_sm89INS1_16FlashAttnFwdSm80INS1_25CollectiveMainloopFwdSm80ILi4ELi1ELb0EN4cute5tupleIJNS5_1CILi128EEENS7_ILi64EEENS7_ILi96EEEEEELi96ENS_10bfloat16_tEfNS_4arch4Sm80ELb0ELb0ELb1ELb1ELb1ELb1ELb1ELb0EEENS1_21CollectiveEpilogueFwdINS6_IJS8_SA_S9_EEENS6_IJNS7_ILi1EEESI_SI_EEESC_SE_Li128ELb1ELb1ELb0ELb0EEENS1_19SingleTileSchedulerILb1ELb0ELb1ELi128EEEEEEEEEvNT_6ParamsE,(.L_x_20 - _ZN7cutlass13device_kernelIN5flash19enable_sm80_to_sm89INS1_16FlashAttnFwdSm80INS1_25CollectiveMainloopFwdSm80ILi4ELi1ELb0EN4cute5tupleIJNS5_1CILi128EEENS7_ILi64EEENS7_ILi96EEEEEELi96ENS_10bfloat16_tEfNS_4arch4Sm80ELb0ELb0ELb1ELb1ELb1ELb1ELb1ELb0EEENS1_21CollectiveEpilogueFwdINS6_IJS8_SA_S9_EEENS6_IJNS7_ILi1EEESI_SI_EEESC_SE_Li128ELb1ELb1ELb0ELb0EEENS1_19SingleTileSchedulerILb1ELb0ELb1ELi128EEEEEEEEEvNT_6ParamsE)
        .other          _ZN7cutlass13device_kernelIN5flash19enable_sm80_to_sm89INS1_16FlashAttnFwdSm80INS1_25CollectiveMainloopFwdSm80ILi4ELi1ELb0EN4cute5tupleIJNS5_1CILi128EEENS7_ILi64EEENS7_ILi96EEEEEELi96ENS_10bfloat16_tEfNS_4arch4Sm80ELb0ELb0ELb1ELb1ELb1ELb1ELb1ELb0EEENS1_21CollectiveEpilogueFwdINS6_IJS8_SA_S9_EEENS6_IJNS7_ILi1EEESI_SI_EEESC_SE_Li128ELb1ELb1ELb0ELb0EEENS1_19SingleTileSchedulerILb1ELb0ELb1ELi128EEEEEEEEEvNT_6ParamsE,@"STO_CUDA_ENTRY STV_DEFAULT"
_ZN7cutlass13device_kernelIN5flash19enable_sm80_to_sm89INS1_16FlashAttnFwdSm80INS1_25CollectiveMainloopFwdSm80ILi4ELi1ELb0EN4cute5tupleIJNS5_1CILi128EEENS7_ILi64EEENS7_ILi96EEEEEELi96ENS_10bfloat16_tEfNS_4arch4Sm80ELb0ELb0ELb1ELb1ELb1ELb1ELb1ELb0EEENS1_21CollectiveEpilogueFwdINS6_IJS8_SA_S9_EEENS6_IJNS7_ILi1EEESI_SI_EEESC_SE_Li128ELb1ELb1ELb0ELb0EEENS1_19SingleTileSchedulerILb1ELb0ELb1ELi128EEEEEEEEEvNT_6ParamsE:
[----:B------:R-:W-:Y:S01]  /*0000*/  LDC R1, c[0x0][0x28] ;  /* 0x00000a00ff017b82 */ /* 0x000fe20000000800 */
[----:B------:R-:W-:Y:S05]  /*0010*/  EXIT ;  /* 0x000000000000794d */ /* 0x000fea0003800000 */
.L_x_2:
        /* <DEDUP_REMOVED lines=14> */
.L_x_20:


//--------------------- .text._ZN7cutlass13device_kernelIN5flash19enable_sm80_to_sm89INS1_16FlashAttnFwdSm80INS1_25CollectiveMainloopFwdSm80ILi4ELi1ELb0EN4cute5tupleIJNS5_1CILi128EEENS7_ILi48EEENS7_ILi96EEEEEELi96ENS_10bfloat16_tEfNS_4arch4Sm80ELb0ELb1ELb1ELb0ELb1ELb0ELb1ELb0EEENS1_21CollectiveEpilogueFwdINS6_IJS8_SA_S9_EEENS6_IJNS7_ILi1EEESI_SI_EEESC_SE_Li128ELb0ELb1ELb0ELb0EEENS1_19SingleTileSchedulerILb0ELb0ELb1ELi128EEEEEEEEEvNT_6ParamsE --------------------------
	.section	.text._ZN7cutlass13device_kernelIN5flash19enable_sm80_to_sm89INS1_16FlashAttnFwdSm80INS1_25CollectiveMainloopFwdSm80ILi4ELi1ELb0EN4cute5tupleIJNS5_1CILi128EEENS7_ILi48EEENS7_ILi96EEEEEELi96ENS_10bfloat16_tEfNS_4arch4Sm80ELb0ELb1ELb1ELb0ELb1ELb0ELb1ELb0EEENS1_21CollectiveEpilogueFwdINS6_IJS8_SA_S9_EEENS6_IJNS7_ILi1EEESI_SI_EEESC_SE_Li128ELb0ELb1ELb0ELb0EEENS1_19SingleTileSchedulerILb0ELb0ELb1ELi128EEEEEEEEEvNT_6ParamsE,"ax",@progbits
	.align	128
.text._ZN7cutlass13device_kernelIN5flash19enable_sm80_to_sm89INS1_16FlashAttnFwdSm80INS1_25CollectiveMainloopFwdSm80ILi4ELi1ELb0EN4cute5tupleIJNS5_1CILi128EEENS7_ILi48EEENS7_ILi96EEEEEELi96ENS_10bfloat16_tEfNS_4arch4Sm80ELb0ELb1ELb1ELb0ELb1ELb0ELb1ELb0EEENS1_21CollectiveEpilogueFwdINS6_IJS8_SA_S9_EEENS6_IJNS7_ILi1EEESI_SI_EEESC_SE_Li128ELb0ELb1ELb0ELb0EEENS1_19SingleTileSchedulerILb0ELb0ELb1ELi128EEEEEEEEEvNT_6ParamsE:
        .type           _ZN7cutlass13device_kernelIN5flash19enable_sm80_to_sm89INS1_16FlashAttnFwdSm80INS1_25CollectiveMainloopFwdSm80ILi4ELi1ELb0EN4cute5tupleIJNS5_1CILi128EEENS7_ILi48EEENS7_ILi96EEEEEELi96ENS_10bfloat16_tEfNS_4arch4Sm80ELb0ELb1ELb1ELb0ELb1ELb0ELb1ELb0EEENS1_21CollectiveEpilogueFwdINS6_IJS8_SA_S9_EEENS6_IJNS7_ILi1EEESI_SI_EEESC_SE_Li128ELb0ELb1ELb0ELb0EEENS1_19SingleTileSchedulerILb0ELb0ELb1ELi128EEEEEEEEEvNT_6ParamsE,@function
        .size           _ZN7cutlass13device_kernelIN5flash19enable_sm80_to_sm89INS1_16FlashAttnFwdSm80INS1_25CollectiveMainloopFwdSm80ILi4ELi1ELb0EN4cute5tupleIJNS5_1CILi128EEENS7_ILi48EEENS7_ILi96EEEEEELi96ENS_10bfloat16_tEfNS_4arch4Sm80ELb0ELb1ELb1ELb0ELb1ELb0ELb1ELb0EEENS1_21CollectiveEpilogueFwdINS6_IJS8_SA_S9_EEENS6_IJNS7_ILi1EEESI_SI_EEESC_SE_Li128ELb0ELb1ELb0ELb0EEENS1_19SingleTileSchedulerILb0ELb0ELb1ELi128EEEEEEEEEvNT_6ParamsE,(.L_x_21 - _ZN7cutlass13device_kernelIN5flash19enable_sm80_to_sm89INS1_16FlashAttnFwdSm80INS1_25CollectiveMainloopFwdSm80ILi4ELi1ELb0EN4cute5tupleIJNS5_1CILi128EEENS7_ILi48EEENS7_ILi96EEEEEELi96ENS_10bfloat16_tEfNS_4arch4Sm80ELb0ELb1ELb1ELb0ELb1ELb0ELb1ELb0EEENS1_21CollectiveEpilogueFwdINS6_IJS8_SA_S9_EEENS6_IJNS7_ILi1EEESI_SI_EEESC_SE_Li128ELb0ELb1ELb0ELb0EEENS1_19SingleTileSchedulerILb0ELb0ELb1ELi128EEEEEEEEEvNT_6ParamsE)
        .other          _ZN7cutlass13device_kernelIN5flash19enable_sm80_to_sm89INS1_16FlashAttnFwdSm80INS1_25CollectiveMainloopFwdSm80ILi4ELi1ELb0EN4cute5tupleIJNS5_1CILi128EEENS7_ILi48EEENS7_ILi96EEEEEELi96ENS_10bfloat16_tEfNS_4arch4Sm80ELb0ELb1ELb1ELb0ELb1ELb0ELb1ELb0EEENS1_21CollectiveEpilogueFwdINS6_IJS8_SA_S9_EEENS6_IJNS7_ILi1EEESI_SI_EEESC_SE_Li128ELb0ELb1ELb0ELb0EEENS1_19SingleTileSchedulerILb0ELb0ELb1ELi128EEEEEEEEEvNT_6ParamsE,@"STO_CUDA_ENTRY STV_DEFAULT"
_ZN7cutlass13device_kernelIN5flash19enable_sm80_to_sm89INS1_16FlashAttnFwdSm80INS1_25CollectiveMainloopFwdSm80ILi4ELi1ELb0EN4cute5tupleIJNS5_1CILi128EEENS7_ILi48EEENS7_ILi96EEEEEELi96ENS_10bfloat16_tEfNS_4arch4Sm80ELb0ELb1ELb1ELb0ELb1ELb0ELb1ELb0EEENS1_21CollectiveEpilogueFwdINS6_IJS8_SA_S9_EEENS6_IJNS7_ILi1EEESI_SI_EEESC_SE_Li128ELb0ELb1ELb0ELb0EEENS1_19SingleTileSchedulerILb0ELb0ELb1ELi128EEEEEEEEEvNT_6ParamsE:
[----:B------:R-:W-:Y:S01]  /*0000*/  LDC R1, c[0x0][0x28] ;  /* 0x00000a00ff017b82 */ /* 0x000fe20000000800 */
[----:B------:R-:W-:Y:S05]  /*0010*/  EXIT ;  /* 0x000000000000794d */ /* 0x000fea0003800000 */
.L_x_3:
        /* <DEDUP_REMOVED lines=14> */
.L_x_21:


//--------------------- .text._ZN7cutlass13device_kernelIN5flash19enable_sm80_to_sm89INS1_16FlashAttnFwdSm80INS1_25CollectiveMainloopFwdSm80ILi4ELi1ELb0EN4cute5tupleIJNS5_1CILi128EEENS7_ILi48EEENS7_ILi96EEEEEELi96ENS_10bfloat16_tEfNS_4arch4Sm80ELb0ELb1ELb1ELb1ELb1ELb0ELb1ELb0EEENS1_21CollectiveEpilogueFwdINS6_IJS8_SA_S9_EEENS6_IJNS7_ILi1EEESI_SI_EEESC_SE_Li128ELb1ELb1ELb0ELb0EEENS1_19SingleTileSchedulerILb1ELb0ELb1ELi128EEEEEEEEEvNT_6ParamsE --------------------------
	.section	.text._ZN7cutlass13device_kernelIN5flash19enable_sm80_to_sm89INS1_16FlashAttnFwdSm80INS1_25CollectiveMainloopFwdSm80ILi4ELi1ELb0EN4cute5tupleIJNS5_1CILi128EEENS7_ILi48EEENS7_ILi96EEEEEELi96ENS_10bfloat16_tEfNS_4arch4Sm80ELb0ELb1ELb1ELb1ELb1ELb0ELb1ELb0EEENS1_21CollectiveEpilogueFwdINS6_IJS8_SA_S9_EEENS6_IJNS7_ILi1EEESI_SI_EEESC_SE_Li128ELb1ELb1ELb0ELb0EEENS1_19SingleTileSchedulerILb1ELb0ELb1ELi128EEEEEEEEEvNT_6ParamsE,"ax",@progbits
	.align	128
.text._ZN7cutlass13device_kernelIN5flash19enable_sm80_to_sm89INS1_16FlashAttnFwdSm80INS1_25CollectiveMainloopFwdSm80ILi4ELi1ELb0EN4cute5tupleIJNS5_1CILi128EEENS7_ILi48EEENS7_ILi96EEEEEELi96ENS_10bfloat16_tEfNS_4arch4Sm80ELb0ELb1ELb1ELb1ELb1ELb0ELb1ELb0EEENS1_21CollectiveEpilogueFwdINS6_IJS8_SA_S9_EEENS6_IJNS7_ILi1EEESI_SI_EEESC_SE_Li128ELb1ELb1ELb0ELb0EEENS1_19SingleTileSchedulerILb1ELb0ELb1ELi128EEEEEEEEEvNT_6ParamsE:
        .type           _ZN7cutlass13device_kernelIN5flash19enable_sm80_to_sm89INS1_16FlashAttnFwdSm80INS1_25CollectiveMainloopFwdSm80ILi4ELi1ELb0EN4cute5tupleIJNS5_1CILi128EEENS7_ILi48EEENS7_ILi96EEEEEELi96ENS_10bfloat16_tEfNS_4arch4Sm80ELb0ELb1ELb1ELb1ELb1ELb0ELb1ELb0EEENS1_21CollectiveEpilogueFwdINS6_IJS8_SA_S9_EEENS6_IJNS7_ILi1EEESI_SI_EEESC_SE_Li128ELb1ELb1ELb0ELb0EEENS1_19SingleTileSchedulerILb1ELb0ELb1ELi128EEEEEEEEEvNT_6ParamsE,@function
        .size           _ZN7cutlass13device_kernelIN5flash19enable_sm80_to_sm89INS1_16FlashAttnFwdSm80INS1_25CollectiveMainloopFwdSm80ILi4ELi1ELb0EN4cute5tupleIJNS5_1CILi128EEENS7_ILi48EEENS7_ILi96EEEEEELi96ENS_10bfloat16_tEfNS_4arch4Sm80ELb0ELb1ELb1ELb1ELb1ELb0ELb1ELb0EEENS1_21CollectiveEpilogueFwdINS6_IJS8_SA_S9_EEENS6_IJNS7_ILi1EEESI_SI_EEESC_SE_Li128ELb1ELb1ELb0ELb0EEENS1_19SingleTileSchedulerILb1ELb0ELb1ELi128EEEEEEEEEvNT_6ParamsE,(.L_x_22 - _ZN7cutlass13device_kernelIN5flash19enable_sm80_to_sm89INS1_16FlashAttnFwdSm80INS1_25CollectiveMainloopFwdSm80ILi4ELi1ELb0EN4cute5tupleIJNS5_1CILi128EEENS7_ILi48EEENS7_ILi96EEEEEELi96ENS_10bfloat16_tEfNS_4arch4Sm80ELb0ELb1ELb1ELb1ELb1ELb0ELb1ELb0EEENS1_21CollectiveEpilogueFwdINS6_IJS8_SA_S9_EEENS6_IJNS7_ILi1EEESI_SI_EEESC_SE_Li128ELb1ELb1ELb0ELb0EEENS1_19SingleTileSchedulerILb1ELb0ELb1ELi128EEEEEEEEEvNT_6ParamsE)
        .other          _ZN7cutlass13device_kernelIN5flash19enable_sm80_to_sm89INS1_16FlashAttnFwdSm80INS1_25CollectiveMainloopFwdSm80ILi4ELi1ELb0EN4cute5tupleIJNS5_1CILi128EEENS7_ILi48EEENS7_ILi96EEEEEELi96ENS_10bfloat16_tEfNS_4arch4Sm80ELb0ELb1ELb1ELb1ELb1ELb0ELb1ELb0EEENS1_21CollectiveEpilogueFwdINS6_IJS8_SA_S9_EEENS6_IJNS7_ILi1EEESI_SI_EEESC_SE_Li128ELb1ELb1ELb0ELb0EEENS1_19SingleTileSchedulerILb1ELb0ELb1ELi128EEEEEEEEEvNT_6ParamsE,@"STO_CUDA_ENTRY STV_DEFAULT"
_ZN7cutlass13device_kernelIN5flash19enable_sm80_to_sm89INS1_16FlashAttnFwdSm80INS1_25CollectiveMainloopFwdSm80ILi4ELi1ELb0EN4cute5tupleIJNS5_1CILi128EEENS7_ILi48EEENS7_ILi96EEEEEELi96ENS_10bfloat16_tEfNS_4arch4Sm80ELb0ELb1ELb1ELb1ELb1ELb0ELb1ELb0EEENS1_21CollectiveEpilogueFwdINS6_IJS8_SA_S9_EEENS6_IJNS7_ILi1EEESI_SI_EEESC_SE_Li128ELb1ELb1ELb0ELb0EEENS1_19SingleTileSchedulerILb1ELb0ELb1ELi128EEEEEEEEEvNT_6ParamsE:
[----:B------:R-:W-:Y:S01]  /*0000*/  LDC R1, c[0x0][0x28] ;  /* 0x00000a00ff017b82 */ /* 0x000fe20000000800 */
[----:B------:R-:W-:Y:S05]  /*0010*/  EXIT ;  /* 0x000000000000794d */ /* 0x000fea0003800000 */
.L_x_4:
        /* <DEDUP_REMOVED lines=14> */
.L_x_22:


//--------------------- .text._ZN7cutlass13device_kernelIN5flash19enable_sm80_to_sm89INS1_16FlashAttnFwdSm80INS1_25CollectiveMainloopFwdSm80ILi4ELi1ELb0EN4cute5tupleIJNS5_1CILi128EEENS7_ILi48EEENS7_ILi96EEEEEELi96ENS_10bfloat16_tEfNS_4arch4Sm80ELb0ELb1ELb1ELb1ELb1ELb1ELb1ELb0EEENS1_21CollectiveEpilogueFwdINS6_IJS8_SA_S9_EEENS6_IJNS7_ILi1EEESI_SI_EEESC_SE_Li128ELb1ELb1ELb0ELb0EEENS1_19SingleTileSchedulerILb1ELb0ELb1ELi128EEEEEEEEEvNT_6ParamsE --------------------------
	.section	.text._ZN7cutlass13device_kernelIN5flash19enable_sm80_to_sm89INS1_16FlashAttnFwdSm80INS1_25CollectiveMainloopFwdSm80ILi4ELi1ELb0EN4cute5tupleIJNS5_1CILi128EEENS7_ILi48EEENS7_ILi96EEEEEELi96ENS_10bfloat16_tEfNS_4arch4Sm80ELb0ELb1ELb1ELb1ELb1ELb1ELb1ELb0EEENS1_21CollectiveEpilogueFwdINS6_IJS8_SA_S9_EEENS6_IJNS7_ILi1EEESI_SI_EEESC_SE_Li128ELb1ELb1ELb0ELb0EEENS1_19SingleTileSchedulerILb1ELb0ELb1ELi128EEEEEEEEEvNT_6ParamsE,"ax",@progbits
	.align	128
.text._ZN7cutlass13device_kernelIN5flash19enable_sm80_to_sm89INS1_16FlashAttnFwdSm80INS1_25CollectiveMainloopFwdSm80ILi4ELi1ELb0EN4cute5tupleIJNS5_1CILi128EEENS7_ILi48EEENS7_ILi96EEEEEELi96ENS_10bfloat16_tEfNS_4arch4Sm80ELb0ELb1ELb1ELb1ELb1ELb1ELb1ELb0EEENS1_21CollectiveEpilogueFwdINS6_IJS8_SA_S9_EEENS6_IJNS7_ILi1EEESI_SI_EEESC_SE_Li128ELb1ELb1ELb0ELb0EEENS1_19SingleTileSchedulerILb1ELb0ELb1ELi128EEEEEEEEEvNT_6ParamsE:
        .type           _ZN7cutlass13device_kernelIN5flash19enable_sm80_to_sm89INS1_16FlashAttnFwdSm80INS1_25CollectiveMainloopFwdSm80ILi4ELi1ELb0EN4cute5tupleIJNS5_1CILi128EEENS7_ILi48EEENS7_ILi96EEEEEELi96ENS_10bfloat16_tEfNS_4arch4Sm80ELb0ELb1ELb1ELb1ELb1ELb1ELb1ELb0EEENS1_21CollectiveEpilogueFwdINS6_IJS8_SA_S9_EEENS6_IJNS7_ILi1EEESI_SI_EEESC_SE_Li128ELb1ELb1ELb0ELb0EEENS1_19SingleTileSchedulerILb1ELb0ELb1ELi128EEEEEEEEEvNT_6ParamsE,@function
        .size           _ZN7cutlass13device_kernelIN5flash19enable_sm80_to_sm89INS1_16FlashAttnFwdSm80INS1_25CollectiveMainloopFwdSm80ILi4ELi1ELb0EN4cute5tupleIJNS5_1CILi128EEENS7_ILi48EEENS7_ILi96EEEEEELi96ENS_10bfloat16_tEfNS_4arch4Sm80ELb0ELb1ELb1ELb1ELb1ELb1ELb1ELb0EEENS1_21CollectiveEpilogueFwdINS6_IJS8_SA_S9_EEENS6_IJNS7_ILi1EEESI_SI_EEESC_SE_Li128ELb1ELb1ELb0ELb0EEENS1_19SingleTileSchedulerILb1ELb0ELb1ELi128EEEEEEEEEvNT_6ParamsE,(.L_x_23 - _ZN7cutlass13device_kernelIN5flash19enable_sm80_to_sm89INS1_16FlashAttnFwdSm80INS1_25CollectiveMainloopFwdSm80ILi4ELi1ELb0EN4cute5tupleIJNS5_1CILi128EEENS7_ILi48EEENS7_ILi96EEEEEELi96ENS_10bfloat16_tEfNS_4arch4Sm80ELb0ELb1ELb1ELb1ELb1ELb1ELb1ELb0EEENS1_21CollectiveEpilogueFwdINS6_IJS8_SA_S9_EEENS6_IJNS7_ILi1EEESI_SI_EEESC_SE_Li128ELb1ELb1ELb0ELb0EEENS1_19SingleTileSchedulerILb1ELb0ELb1ELi128EEEEEEEEEvNT_6ParamsE)
        .other          _ZN7cutlass13device_kernelIN5flash19enable_sm80_to_sm89INS1_16FlashAttnFwdSm80INS1_25CollectiveMainloopFwdSm80ILi4ELi1ELb0EN4cute5tupleIJNS5_1CILi128EEENS7_ILi48EEENS7_ILi96EEEEEELi96ENS_10bfloat16_tEfNS_4arch4Sm80ELb0ELb1ELb1ELb1ELb1ELb1ELb1ELb0EEENS1_21CollectiveEpilogueFwdINS6_IJS8_SA_S9_EEENS6_IJNS7_ILi1EEESI_SI_EEESC_SE_Li128ELb1ELb1ELb0ELb0EEENS1_19SingleTileSchedulerILb1ELb0ELb1ELi128EEEEEEEEEvNT_6ParamsE,@"STO_CUDA_ENTRY STV_DEFAULT"
_ZN7cutlass13device_kernelIN5flash19enable_sm80_to_sm89INS1_16FlashAttnFwdSm80INS1_25CollectiveMainloopFwdSm80ILi4ELi1ELb0EN4cute5tupleIJNS5_1CILi128EEENS7_ILi48EEENS7_ILi96EEEEEELi96ENS_10bfloat16_tEfNS_4arch4Sm80ELb0ELb1ELb1ELb1ELb1ELb1ELb1ELb0EEENS1_21CollectiveEpilogueFwdINS6_IJS8_SA_S9_EEENS6_IJNS7_ILi1EEESI_SI_EEESC_SE_Li128ELb1ELb1ELb0ELb0EEENS1_19SingleTileSchedulerILb1ELb0ELb1ELi128EEEEEEEEEvNT_6ParamsE:
[----:B------:R-:W-:Y:S01]  /*0000*/  LDC R1, c[0x0][0x28] ;  /* 0x00000a00ff017b82 */ /* 0x000fe20000000800 */
[----:B------:R-:W-:Y:S05]  /*0010*/  EXIT ;  /* 0x000000000000794d */ /* 0x000fea0003800000 */
.L_x_5:
        /* <DEDUP_REMOVED lines=14> */
.L_x_23:


//--------------------- .text._ZN7cutlass13device_kernelIN5flash19enable_sm80_to_sm89INS1_16FlashAttnFwdSm80INS1_25CollectiveMainloopFwdSm80ILi4ELi1ELb0EN4cute5tupleIJNS5_1CILi128EEENS7_ILi64EEENS7_ILi96EEEEEELi96ENS_10bfloat16_tEfNS_4arch4Sm80ELb1ELb0ELb1ELb0ELb1ELb0ELb1ELb0EEENS1_21CollectiveEpilogueFwdINS6_IJS8_SA_S9_EEENS6_IJNS7_ILi1EEESI_SI_EEESC_SE_Li128ELb0ELb1ELb0ELb0EEENS1_30DynamicPersistentTileSchedulerILi128ELi128ELb0ELb1ELb0EEEEEEEEEvNT_6ParamsE --------------------------
	.section	.text._ZN7cutlass13device_kernelIN5flash19enable_sm80_to_sm89INS1_16FlashAttnFwdSm80INS1_25CollectiveMainloopFwdSm80ILi4ELi1ELb0EN4cute5tupleIJNS5_1CILi128EEENS7_ILi64EEENS7_ILi96EEEEEELi96ENS_10bfloat16_tEfNS_4arch4Sm80ELb1ELb0ELb1ELb0ELb1ELb0ELb1ELb0EEENS1_21CollectiveEpilogueFwdINS6_IJS8_SA_S9_EEENS6_IJNS7_ILi1EEESI_SI_EEESC_SE_Li128ELb0ELb1ELb0ELb0EEENS1_30DynamicPersistentTileSchedulerILi128ELi128ELb0ELb1ELb0EEEEEEEEEvNT_6ParamsE,"ax",@progbits
	.align	128
.text._ZN7cutlass13device_kernelIN5flash19enable_sm80_to_sm89INS1_16FlashAttnFwdSm80INS1_25CollectiveMainloopFwdSm80ILi4ELi1ELb0EN4cute5tupleIJNS5_1CILi128EEENS7_ILi64EEENS7_ILi96EEEEEELi96ENS_10bfloat16_tEfNS_4arch4Sm80ELb1ELb0ELb1ELb0ELb1ELb0ELb1ELb0EEENS1_21CollectiveEpilogueFwdINS6_IJS8_SA_S9_EEENS6_IJNS7_ILi1EEESI_SI_EEESC_SE_Li128ELb0ELb1ELb0ELb0EEENS1_30DynamicPersistentTileSchedulerILi128ELi128ELb0ELb1ELb0EEEEEEEEEvNT_6ParamsE:
        .type           _ZN7cutlass13device_kernelIN5flash19enable_sm80_to_sm89INS1_16FlashAttnFwdSm80INS1_25CollectiveMainloopFwdSm80ILi4ELi1ELb0EN4cute5tupleIJNS5_1CILi128EEENS7_ILi64EEENS7_ILi96EEEEEELi96ENS_10bfloat16_tEfNS_4arch4Sm80ELb1ELb0ELb1ELb0ELb1ELb0ELb1ELb0EEENS1_21CollectiveEpilogueFwdINS6_IJS8_SA_S9_EEENS6_IJNS7_ILi1EEESI_SI_EEESC_SE_Li128ELb0ELb1ELb0ELb0EEENS1_30DynamicPersistentTileSchedulerILi128ELi128ELb0ELb1ELb0EEEEEEEEEvNT_6ParamsE,@function
        .size           _ZN7cutlass13device_kernelIN5flash19enable_sm80_to_sm89INS1_16FlashAttnFwdSm80INS1_25CollectiveMainloopFwdSm80ILi4ELi1ELb0EN4cute5tupleIJNS5_1CILi128EEENS7_ILi64EEENS7_ILi96EEEEEELi96ENS_10bfloat16_tEfNS_4arch4Sm80ELb1ELb0ELb1ELb0ELb1ELb0ELb1ELb0EEENS1_21CollectiveEpilogueFwdINS6_IJS8_SA_S9_EEENS6_IJNS7_ILi1EEESI_SI_EEESC_SE_Li128ELb0ELb1ELb0ELb0EEENS1_30DynamicPersistentTileSchedulerILi128ELi128ELb0ELb1ELb0EEEEEEEEEvNT_6ParamsE,(.L_x_24 - _ZN7cutlass13device_kernelIN5flash19enable_sm80_to_sm89INS1_16FlashAttnFwdSm80INS1_25CollectiveMainloopFwdSm80ILi4ELi1ELb0EN4cute5tupleIJNS5_1CILi128EEENS7_ILi64EEENS7_ILi96EEEEEELi96ENS_10bfloat16_tEfNS_4arch4Sm80ELb1ELb0ELb1ELb0ELb1ELb0ELb1ELb0EEENS1_21CollectiveEpilogueFwdINS6_IJS8_SA_S9_EEENS6_IJNS7_ILi1EEESI_SI_EEESC_SE_Li128ELb0ELb1ELb0ELb0EEENS1_30DynamicPersistentTileSchedulerILi128ELi128ELb0ELb1ELb0EEEEEEEEEvNT_6ParamsE)
        .other          _ZN7cutlass13device_kernelIN5flash19enable_sm80_to_sm89INS1_16FlashAttnFwdSm80INS1_25CollectiveMainloopFwdSm80ILi4ELi1ELb0EN4cute5tupleIJNS5_1CILi128EEENS7_ILi64EEENS7_ILi96EEEEEELi96ENS_10bfloat16_tEfNS_4arch4Sm80ELb1ELb0ELb1ELb0ELb1ELb0ELb1ELb0EEENS1_21CollectiveEpilogueFwdINS6_IJS8_SA_S9_EEENS6_IJNS7_ILi1EEESI_SI_EEESC_SE_Li128ELb0ELb1ELb0ELb0EEENS1_30DynamicPersistentTileSchedulerILi128ELi128ELb0ELb1ELb0EEEEEEEEEvNT_6ParamsE,@"STO_CUDA_ENTRY STV_DEFAULT"
_ZN7cutlass13device_kernelIN5flash19enable_sm80_to_sm89INS1_16FlashAttnFwdSm80INS1_25CollectiveMainloopFwdSm80ILi4ELi1ELb0EN4cute5tupleIJNS5_1CILi128EEENS7_ILi64EEENS7_ILi96EEEEEELi96ENS_10bfloat16_tEfNS_4arch4Sm80ELb1ELb0ELb1ELb0ELb1ELb0ELb1ELb0EEENS1_21CollectiveEpilogueFwdINS6_IJS8_SA_S9_EEENS6_IJNS7_ILi1EEESI_SI_EEESC_SE_Li128ELb0ELb1ELb0ELb0EEENS1_30DynamicPersistentTileSchedulerILi128ELi128ELb0ELb1ELb0EEEEEEEEEvNT_6ParamsE:
[----:B------:R-:W-:Y:S01]  /*0000*/  LDC R1, c[0x0][0x28] ;  /* 0x00000a00ff017b82 */ /* 0x000fe20000000800 */
[----:B------:R-:W-:Y:S05]  /*0010*/  EXIT ;  /* 0x000000000000794d */ /* 0x000fea0003800000 */
.L_x_6:
        /* <DEDUP_REMOVED lines=14> */
.L_x_24:


//--------------------- .text._ZN7cutlass13device_kernelIN5flash19enable_sm80_to_sm89INS1_16FlashAttnFwdSm80INS1_25CollectiveMainloopFwdSm80ILi4ELi1ELb0EN4cute5tupleIJNS5_1CILi128EEENS7_ILi64EEENS7_ILi96EEEEEELi96ENS_10bfloat16_tEfNS_4arch4Sm80ELb1ELb0ELb1ELb1ELb1ELb0ELb1ELb0EEENS1_21CollectiveEpilogueFwdINS6_IJS8_SA_S9_EEENS6_IJNS7_ILi1EEESI_SI_EEESC_SE_Li128ELb1ELb1ELb0ELb0EEENS1_19SingleTileSchedulerILb1ELb0ELb1ELi128EEEEEEEEEvNT_6ParamsE --------------------------
	.section	.text._ZN7cutlass13device_kernelIN5flash19enable_sm80_to_sm89INS1_16FlashAttnFwdSm80INS1_25CollectiveMainloopFwdSm80ILi4ELi1ELb0EN4cute5tupleIJNS5_1CILi128EEENS7_ILi64EEENS7_ILi96EEEEEELi96ENS_10bfloat16_tEfNS_4arch4Sm80ELb1ELb0ELb1ELb1ELb1ELb0ELb1ELb0EEENS1_21CollectiveEpilogueFwdINS6_IJS8_SA_S9_EEENS6_IJNS7_ILi1EEESI_SI_EEESC_SE_Li128ELb1ELb1ELb0ELb0EEENS1_19SingleTileSchedulerILb1ELb0ELb1ELi128EEEEEEEEEvNT_6ParamsE,"ax",@progbits
	.align	128
.text._ZN7cutlass13device_kernelIN5flash19enable_sm80_to_sm89INS1_16FlashAttnFwdSm80INS1_25CollectiveMainloopFwdSm80ILi4ELi1ELb0EN4cute5tupleIJNS5_1CILi128EEENS7_ILi64EEENS7_ILi96EEEEEELi96ENS_10bfloat16_tEfNS_4arch4Sm80ELb1ELb0ELb1ELb1ELb1ELb0ELb1ELb0EEENS1_21CollectiveEpilogueFwdINS6_IJS8_SA_S9_EEENS6_IJNS7_ILi1EEESI_SI_EEESC_SE_Li128ELb1ELb1ELb0ELb0EEENS1_19SingleTileSchedulerILb1ELb0ELb1ELi128EEEEEEEEEvNT_6ParamsE:
        .type           _ZN7cutlass13device_kernelIN5flash19enable_sm80_to_sm89INS1_16FlashAttnFwdSm80INS1_25CollectiveMainloopFwdSm80ILi4ELi1ELb0EN4cute5tupleIJNS5_1CILi128EEENS7_ILi64EEENS7_ILi96EEEEEELi96ENS_10bfloat16_tEfNS_4arch4Sm80ELb1ELb0ELb1ELb1ELb1ELb0ELb1ELb0EEENS1_21CollectiveEpilogueFwdINS6_IJS8_SA_S9_EEENS6_IJNS7_ILi1EEESI_SI_EEESC_SE_Li128ELb1ELb1ELb0ELb0EEENS1_19SingleTileSchedulerILb1ELb0ELb1ELi128EEEEEEEEEvNT_6ParamsE,@function
        .size           _ZN7cutlass13device_kernelIN5flash19enable_sm80_to_sm89INS1_16FlashAttnFwdSm80INS1_25CollectiveMainloopFwdSm80ILi4ELi1ELb0EN4cute5tupleIJNS5_1CILi128EEENS7_ILi64EEENS7_ILi96EEEEEELi96ENS_10bfloat16_tEfNS_4arch4Sm80ELb1ELb0ELb1ELb1ELb1ELb0ELb1ELb0EEENS1_21CollectiveEpilogueFwdINS6_IJS8_SA_S9_EEENS6_IJNS7_ILi1EEESI_SI_EEESC_SE_Li128ELb1ELb1ELb0ELb0EEENS1_19SingleTileSchedulerILb1ELb0ELb1ELi128EEEEEEEEEvNT_6ParamsE,(.L_x_25 - _ZN7cutlass13device_kernelIN5flash19enable_sm80_to_sm89INS1_16FlashAttnFwdSm80INS1_25CollectiveMainloopFwdSm80ILi4ELi1ELb0EN4cute5tupleIJNS5_1CILi128EEENS7_ILi64EEENS7_ILi96EEEEEELi96ENS_10bfloat16_tEfNS_4arch4Sm80ELb1ELb0ELb1ELb1ELb1ELb0ELb1ELb0EEENS1_21CollectiveEpilogueFwdINS6_IJS8_SA_S9_EEENS6_IJNS7_ILi1EEESI_SI_EEESC_SE_Li128ELb1ELb1ELb0ELb0EEENS1_19SingleTileSchedulerILb1ELb0ELb1ELi128EEEEEEEEEvNT_6ParamsE)
        .other          _ZN7cutlass13device_kernelIN5flash19enable_sm80_to_sm89INS1_16FlashAttnFwdSm80INS1_25CollectiveMainloopFwdSm80ILi4ELi1ELb0EN4cute5tupleIJNS5_1CILi128EEENS7_ILi64EEENS7_ILi96EEEEEELi96ENS_10bfloat16_tEfNS_4arch4Sm80ELb1ELb0ELb1ELb1ELb1ELb0ELb1ELb0EEENS1_21CollectiveEpilogueFwdINS6_IJS8_SA_S9_EEENS6_IJNS7_ILi1EEESI_SI_EEESC_SE_Li128ELb1ELb1ELb0ELb0EEENS1_19SingleTileSchedulerILb1ELb0ELb1ELi128EEEEEEEEEvNT_6ParamsE,@"STO_CUDA_ENTRY STV_DEFAULT"
_ZN7cutlass13device_kernelIN5flash19enable_sm80_to_sm89INS1_16FlashAttnFwdSm80INS1_25CollectiveMainloopFwdSm80ILi4ELi1ELb0EN4cute5tupleIJNS5_1CILi128EEENS7_ILi64EEENS7_ILi96EEEEEELi96ENS_10bfloat16_tEfNS_4arch4Sm80ELb1ELb0ELb1ELb1ELb1ELb0ELb1ELb0EEENS1_21CollectiveEpilogueFwdINS6_IJS8_SA_S9_EEENS6_IJNS7_ILi1EEESI_SI_EEESC_SE_Li128ELb1ELb1ELb0ELb0EEENS1_19SingleTileSchedulerILb1ELb0ELb1ELi128EEEEEEEEEvNT_6ParamsE:
[----:B------:R-:W-:Y:S01]  /*0000*/  LDC R1, c[0x0][0x28] ;  /* 0x00000a00ff017b82 */ /* 0x000fe20000000800 */
[----:B------:R-:W-:Y:S05]  /*0010*/  EXIT ;  /* 0x000000000000794d */ /* 0x000fea0003800000 */
.L_x_7:
        /* <DEDUP_REMOVED lines=14> */
.L_x_25:


//--------------------- .text._ZN7cutlass13device_kernelIN5flash19enable_sm80_to_sm89INS1_16FlashAttnFwdSm80INS1_25CollectiveMainloopFwdSm80ILi4ELi1ELb0EN4cute5tupleIJNS5_1CILi128EEENS7_ILi64EEENS7_ILi96EEEEEELi96ENS_10bfloat16_tEfNS_4arch4Sm80ELb1ELb0ELb1ELb1ELb1ELb1ELb1ELb0EEENS1_21CollectiveEpilogueFwdINS6_IJS8_SA_S9_EEENS6_IJNS7_ILi1EEESI_SI_EEESC_SE_Li128ELb1ELb1ELb0ELb0EEENS1_19SingleTileSchedulerILb1ELb0ELb1ELi128EEEEEEEEEvNT_6ParamsE --------------------------
	.section	.text._ZN7cutlass13device_kernelIN5flash19enable_sm80_to_sm89INS1_16FlashAttnFwdSm80INS1_25CollectiveMainloopFwdSm80ILi4ELi1ELb0EN4cute5tupleIJNS5_1CILi128EEENS7_ILi64EEENS7_ILi96EEEEEELi96ENS_10bfloat16_tEfNS_4arch4Sm80ELb1ELb0ELb1ELb1ELb1ELb1ELb1ELb0EEENS1_21CollectiveEpilogueFwdINS6_IJS8_SA_S9_EEENS6_IJNS7_ILi1EEESI_SI_EEESC_SE_Li128ELb1ELb1ELb0ELb0EEENS1_19SingleTileSchedulerILb1ELb0ELb1ELi128EEEEEEEEEvNT_6ParamsE,"ax",@progbits
	.align	128
.text._ZN7cutlass13device_kernelIN5flash19enable_sm80_to_sm89INS1_16FlashAttnFwdSm80INS1_25CollectiveMainloopFwdSm80ILi4ELi1ELb0EN4cute5tupleIJNS5_1CILi128EEENS7_ILi64EEENS7_ILi96EEEEEELi96ENS_10bfloat16_tEfNS_4arch4Sm80ELb1ELb0ELb1ELb1ELb1ELb1ELb1ELb0EEENS1_21CollectiveEpilogueFwdINS6_IJS8_SA_S9_EEENS6_IJNS7_ILi1EEESI_SI_EEESC_SE_Li128ELb1ELb1ELb0ELb0EEENS1_19SingleTileSchedulerILb1ELb0ELb1ELi128EEEEEEEEEvNT_6ParamsE:
        .type           _ZN7cutlass13device_kernelIN5flash19enable_sm80_to_sm89INS1_16FlashAttnFwdSm80INS1_25CollectiveMainloopFwdSm80ILi4ELi1ELb0EN4cute5tupleIJNS5_1CILi128EEENS7_ILi64EEENS7_ILi96EEEEEELi96ENS_10bfloat16_tEfNS_4arch4Sm80ELb1ELb0ELb1ELb1ELb1ELb1ELb1ELb0EEENS1_21CollectiveEpilogueFwdINS6_IJS8_SA_S9_EEENS6_IJNS7_ILi1EEESI_SI_EEESC_SE_Li128ELb1ELb1ELb0ELb0EEENS1_19SingleTileSchedulerILb1ELb0ELb1ELi128EEEEEEEEEvNT_6ParamsE,@function
        .size           _ZN7cutlass13device_kernelIN5flash19enable_sm80_to_sm89INS1_16FlashAttnFwdSm80INS1_25CollectiveMainloopFwdSm80ILi4ELi1ELb0EN4cute5tupleIJNS5_1CILi128EEENS7_ILi64EEENS7_ILi96EEEEEELi96ENS_10bfloat16_tEfNS_4arch4Sm80ELb1ELb0ELb1ELb1ELb1ELb1ELb1ELb0EEENS1_21CollectiveEpilogueFwdINS6_IJS8_SA_S9_EEENS6_IJNS7_ILi1EEESI_SI_EEESC_SE_Li128ELb1ELb1ELb0ELb0EEENS1_19SingleTileSchedulerILb1ELb0ELb1ELi128EEEEEEEEEvNT_6ParamsE,(.L_x_26 - _ZN7cutlass13device_kernelIN5flash19enable_sm80_to_sm89INS1_16FlashAttnFwdSm80INS1_25CollectiveMainloopFwdSm80ILi4ELi1ELb0EN4cute5tupleIJNS5_1CILi128EEENS7_ILi64EEENS7_ILi96EEEEEELi96ENS_10bfloat16_tEfNS_4arch4Sm80ELb1ELb0ELb1ELb1ELb1ELb1ELb1ELb0EEENS1_21CollectiveEpilogueFwdINS6_IJS8_SA_S9_EEENS6_IJNS7_ILi1EEESI_SI_EEESC_SE_Li128ELb1ELb1ELb0ELb0EEENS1_19SingleTileSchedulerILb1ELb0ELb1ELi128EEEEEEEEEvNT_6ParamsE)
        .other          _ZN7cutlass13device_kernelIN5flash19enable_sm80_to_sm89INS1_16FlashAttnFwdSm80INS1_25CollectiveMainloopFwdSm80ILi4ELi1ELb0EN4cute5tupleIJNS5_1CILi128EEENS7_ILi64EEENS7_ILi96EEEEEELi96ENS_10bfloat16_tEfNS_4arch4Sm80ELb1ELb0ELb1ELb1ELb1ELb1ELb1ELb0EEENS1_21CollectiveEpilogueFwdINS6_IJS8_SA_S9_EEENS6_IJNS7_ILi1EEESI_SI_EEESC_SE_Li128ELb1ELb1ELb0ELb0EEENS1_19SingleTileSchedulerILb1ELb0ELb1ELi128EEEEEEEEEvNT_6ParamsE,@"STO_CUDA_ENTRY STV_DEFAULT"
_ZN7cutlass13device_kernelIN5flash19enable_sm80_to_sm89INS1_16FlashAttnFwdSm80INS1_25CollectiveMainloopFwdSm80ILi4ELi1ELb0EN4cute5tupleIJNS5_1CILi128EEENS7_ILi64EEENS7_ILi96EEEEEELi96ENS_10bfloat16_tEfNS_4arch4Sm80ELb1ELb0ELb1ELb1ELb1ELb1ELb1ELb0EEENS1_21CollectiveEpilogueFwdINS6_IJS8_SA_S9_EEENS6_IJNS7_ILi1EEESI_SI_EEESC_SE_Li128ELb1ELb1ELb0ELb0EEENS1_19SingleTileSchedulerILb1ELb0ELb1ELi128EEEEEEEEEvNT_6ParamsE:
[----:B------:R-:W-:Y:S01]  /*0000*/  LDC R1, c[0x0][0x28] ;  /* 0x00000a00ff017b82 */ /* 0x000fe20000000800 */
[----:B------:R-:W-:Y:S05]  /*0010*/  EXIT ;  /* 0x000000000000794d */ /* 0x000fea0003800000 */
.L_x_8:
        /* <DEDUP_REMOVED lines=14> */
.L_x_26:


//--------------------- .text._ZN7cutlass13device_kernelIN5flash19enable_sm80_to_sm89INS1_16FlashAttnFwdSm80INS1_25CollectiveMainloopFwdSm80ILi4ELi1ELb0EN4cute5tupleIJNS5_1CILi128EEENS7_ILi64EEENS7_ILi96EEEEEELi96ENS_10bfloat16_tEfNS_4arch4Sm80ELb0ELb0ELb0ELb0ELb1ELb0ELb1ELb0EEENS1_21CollectiveEpilogueFwdINS6_IJS8_SA_S9_EEENS6_IJNS7_ILi1EEESI_SI_EEESC_SE_Li128ELb0ELb1ELb0ELb0EEENS1_19SingleTileSchedulerILb0ELb0ELb1ELi128EEEEEEEEEvNT_6ParamsE --------------------------
	.section	.text._ZN7cutlass13device_kernelIN5flash19enable_sm80_to_sm89INS1_16FlashAttnFwdSm80INS1_25CollectiveMainloopFwdSm80ILi4ELi1ELb0EN4cute5tupleIJNS5_1CILi128EEENS7_ILi64EEENS7_ILi96EEEEEELi96ENS_10bfloat16_tEfNS_4arch4Sm80ELb0ELb0ELb0ELb0ELb1ELb0ELb1ELb0EEENS1_21CollectiveEpilogueFwdINS6_IJS8_SA_S9_EEENS6_IJNS7_ILi1EEESI_SI_EEESC_SE_Li128ELb0ELb1ELb0ELb0EEENS1_19SingleTileSchedulerILb0ELb0ELb1ELi128EEEEEEEEEvNT_6ParamsE,"ax",@progbits
	.align	128
.text._ZN7cutlass13device_kernelIN5flash19enable_sm80_to_sm89INS1_16FlashAttnFwdSm80INS1_25CollectiveMainloopFwdSm80ILi4ELi1ELb0EN4cute5tupleIJNS5_1CILi128EEENS7_ILi64EEENS7_ILi96EEEEEELi96ENS_10bfloat16_tEfNS_4arch4Sm80ELb0ELb0ELb0ELb0ELb1ELb0ELb1ELb0EEENS1_21CollectiveEpilogueFwdINS6_IJS8_SA_S9_EEENS6_IJNS7_ILi1EEESI_SI_EEESC_SE_Li128ELb0ELb1ELb0ELb0EEENS1_19SingleTileSchedulerILb0ELb0ELb1ELi128EEEEEEEEEvNT_6ParamsE:
        .type           _ZN7cutlass13device_kernelIN5flash19enable_sm80_to_sm89INS1_16FlashAttnFwdSm80INS1_25CollectiveMainloopFwdSm80ILi4ELi1ELb0EN4cute5tupleIJNS5_1CILi128EEENS7_ILi64EEENS7_ILi96EEEEEELi96ENS_10bfloat16_tEfNS_4arch4Sm80ELb0ELb0ELb0ELb0ELb1ELb0ELb1ELb0EEENS1_21CollectiveEpilogueFwdINS6_IJS8_SA_S9_EEENS6_IJNS7_ILi1EEESI_SI_EEESC_SE_Li128ELb0ELb1ELb0ELb0EEENS1_19SingleTileSchedulerILb0ELb0ELb1ELi128EEEEEEEEEvNT_6ParamsE,@function
        .size           _ZN7cutlass13device_kernelIN5flash19enable_sm80_to_sm89INS1_16FlashAttnFwdSm80INS1_25CollectiveMainloopFwdSm80ILi4ELi1ELb0EN4cute5tupleIJNS5_1CILi128EEENS7_ILi64EEENS7_ILi96EEEEEELi96ENS_10bfloat16_tEfNS_4arch4Sm80ELb0ELb0ELb0ELb0ELb1ELb0ELb1ELb0EEENS1_21CollectiveEpilogueFwdINS6_IJS8_SA_S9_EEENS6_IJNS7_ILi1EEESI_SI_EEESC_SE_Li128ELb0ELb1ELb0ELb0EEENS1_19SingleTileSchedulerILb0ELb0ELb1ELi128EEEEEEEEEvNT_6ParamsE,(.L_x_27 - _ZN7cutlass13device_kernelIN5flash19enable_sm80_to_sm89INS1_16FlashAttnFwdSm80INS1_25CollectiveMainloopFwdSm80ILi4ELi1ELb0EN4cute5tupleIJNS5_1CILi128EEENS7_ILi64EEENS7_ILi96EEEEEELi96ENS_10bfloat16_tEfNS_4arch4Sm80ELb0ELb0ELb0ELb0ELb1ELb0ELb1ELb0EEENS1_21CollectiveEpilogueFwdINS6_IJS8_SA_S9_EEENS6_IJNS7_ILi1EEESI_SI_EEESC_SE_Li128ELb0ELb1ELb0ELb0EEENS1_19SingleTileSchedulerILb0ELb0ELb1ELi128EEEEEEEEEvNT_6ParamsE)
        .other          _ZN7cutlass13device_kernelIN5flash19enable_sm80_to_sm89INS1_16FlashAttnFwdSm80INS1_25CollectiveMainloopFwdSm80ILi4ELi1ELb0EN4cute5tupleIJNS5_1CILi128EEENS7_ILi64EEENS7_ILi96EEEEEELi96ENS_10bfloat16_tEfNS_4arch4Sm80ELb0ELb0ELb0ELb0ELb1ELb0ELb1ELb0EEENS1_21CollectiveEpilogueFwdINS6_IJS8_SA_S9_EEENS6_IJNS7_ILi1EEESI_SI_EEESC_SE_Li128ELb0ELb1ELb0ELb0EEENS1_19SingleTileSchedulerILb0ELb0ELb1ELi128EEEEEEEEEvNT_6ParamsE,@"STO_CUDA_ENTRY STV_DEFAULT"
_ZN7cutlass13device_kernelIN5flash19enable_sm80_to_sm89INS1_16FlashAttnFwdSm80INS1_25CollectiveMainloopFwdSm80ILi4ELi1ELb0EN4cute5tupleIJNS5_1CILi128EEENS7_ILi64EEENS7_ILi96EEEEEELi96ENS_10bfloat16_tEfNS_4arch4Sm80ELb0ELb0ELb0ELb0ELb1ELb0ELb1ELb0EEENS1_21CollectiveEpilogueFwdINS6_IJS8_SA_S9_EEENS6_IJNS7_ILi1EEESI_SI_EEESC_SE_Li128ELb0ELb1ELb0ELb0EEENS1_19SingleTileSchedulerILb0ELb0ELb1ELi128EEEEEEEEEvNT_6ParamsE:
[----:B------:R-:W-:Y:S01]  /*0000*/  LDC R1, c[0x0][0x28] ;  /* 0x00000a00ff017b82 */ /* 0x000fe20000000800 */
[----:B------:R-:W-:Y:S05]  /*0010*/  EXIT ;  /* 0x000000000000794d */ /* 0x000fea0003800000 */
.L_x_9:
        /* <DEDUP_REMOVED lines=14> */
.L_x_27:


//--------------------- .text._ZN7cutlass13device_kernelIN5flash19enable_sm80_to_sm89INS1_16FlashAttnFwdSm80INS1_25CollectiveMainloopFwdSm80ILi4ELi1ELb0EN4cute5tupleIJNS5_1CILi128EEENS7_ILi64EEENS7_ILi96EEEEEELi96ENS_10bfloat16_tEfNS_4arch4Sm80ELb0ELb0ELb0ELb1ELb1ELb0ELb1ELb0EEENS1_21CollectiveEpilogueFwdINS6_IJS8_SA_S9_EEENS6_IJNS7_ILi1EEESI_SI_EEESC_SE_Li128ELb1ELb1ELb0ELb0EEENS1_19SingleTileSchedulerILb1ELb0ELb1ELi128EEEEEEEEEvNT_6ParamsE --------------------------
	.section	.text._ZN7cutlass13device_kernelIN5flash19enable_sm80_to_sm89INS1_16FlashAttnFwdSm80INS1_25CollectiveMainloopFwdSm80ILi4ELi1ELb0EN4cute5tupleIJNS5_1CILi128EEENS7_ILi64EEENS7_ILi96EEEEEELi96ENS_10bfloat16_tEfNS_4arch4Sm80ELb0ELb0ELb0ELb1ELb1ELb0ELb1ELb0EEENS1_21CollectiveEpilogueFwdINS6_IJS8_SA_S9_EEENS6_IJNS7_ILi1EEESI_SI_EEESC_SE_Li128ELb1ELb1ELb0ELb0EEENS1_19SingleTileSchedulerILb1ELb0ELb1ELi128EEEEEEEEEvNT_6ParamsE,"ax",@progbits
	.align	128
.text._ZN7cutlass13device_kernelIN5flash19enable_sm80_to_sm89INS1_16FlashAttnFwdSm80INS1_25CollectiveMainloopFwdSm80ILi4ELi1ELb0EN4cute5tupleIJNS5_1CILi128EEENS7_ILi64EEENS7_ILi96EEEEEELi96ENS_10bfloat16_tEfNS_4arch4Sm80ELb0ELb0ELb0ELb1ELb1ELb0ELb1ELb0EEENS1_21CollectiveEpilogueFwdINS6_IJS8_SA_S9_EEENS6_IJNS7_ILi1EEESI_SI_EEESC_SE_Li128ELb1ELb1ELb0ELb0EEENS1_19SingleTileSchedulerILb1ELb0ELb1ELi128EEEEEEEEEvNT_6ParamsE:
        .type           _ZN7cutlass13device_kernelIN5flash19enable_sm80_to_sm89INS1_16FlashAttnFwdSm80INS1_25CollectiveMainloopFwdSm80ILi4ELi1ELb0EN4cute5tupleIJNS5_1CILi128EEENS7_ILi64EEENS7_ILi96EEEEEELi96ENS_10bfloat16_tEfNS_4arch4Sm80ELb0ELb0ELb0ELb1ELb1ELb0ELb1ELb0EEENS1_21CollectiveEpilogueFwdINS6_IJS8_SA_S9_EEENS6_IJNS7_ILi1EEESI_SI_EEESC_SE_Li128ELb1ELb1ELb0ELb0EEENS1_19SingleTileSchedulerILb1ELb0ELb1ELi128EEEEEEEEEvNT_6ParamsE,@function
        .size           _ZN7cutlass13device_kernelIN5flash19enable_sm80_to_sm89INS1_16FlashAttnFwdSm80INS1_25CollectiveMainloopFwdSm80ILi4ELi1ELb0EN4cute5tupleIJNS5_1CILi128EEENS7_ILi64EEENS7_ILi96EEEEEELi96ENS_10bfloat16_tEfNS_4arch4Sm80ELb0ELb0ELb0ELb1ELb1ELb0ELb1ELb0EEENS1_21CollectiveEpilogueFwdINS6_IJS8_SA_S9_EEENS6_IJNS7_ILi1EEESI_SI_EEESC_SE_Li128ELb1ELb1ELb0ELb0EEENS1_19SingleTileSchedulerILb1ELb0ELb1ELi128EEEEEEEEEvNT_6ParamsE,(.L_x_28 - _ZN7cutlass13device_kernelIN5flash19enable_sm80_to_sm89INS1_16FlashAttnFwdSm80INS1_25CollectiveMainloopFwdSm80ILi4ELi1ELb0EN4cute5tupleIJNS5_1CILi128EEENS7_ILi64EEENS7_ILi96EEEEEELi96ENS_10bfloat16_tEfNS_4arch4Sm80ELb0ELb0ELb0ELb1ELb1ELb0ELb1ELb0EEENS1_21CollectiveEpilogueFwdINS6_IJS8_SA_S9_EEENS6_IJNS7_ILi1EEESI_SI_EEESC_SE_Li128ELb1ELb1ELb0ELb0EEENS1_19SingleTileSchedulerILb1ELb0ELb1ELi128EEEEEEEEEvNT_6ParamsE)
        .other          _ZN7cutlass13device_kernelIN5flash19enable_sm80_to_sm89INS1_16FlashAttnFwdSm80INS1_25CollectiveMainloopFwdSm80ILi4ELi1ELb0EN4cute5tupleIJNS5_1CILi128EEENS7_ILi64EEENS7_ILi96EEEEEELi96ENS_10bfloat16_tEfNS_4arch4Sm80ELb0ELb0ELb0ELb1ELb1ELb0ELb1ELb0EEENS1_21CollectiveEpilogueFwdINS6_IJS8_SA_S9_EEENS6_IJNS7_ILi1EEESI_SI_EEESC_SE_Li128ELb1ELb1ELb0ELb0EEENS1_19SingleTileSchedulerILb1ELb0ELb1ELi128EEEEEEEEEvNT_6ParamsE,@"STO_CUDA_ENTRY STV_DEFAULT"
_ZN7cutlass13device_kernelIN5flash19enable_sm80_to_sm89INS1_16FlashAttnFwdSm80INS1_25CollectiveMainloopFwdSm80ILi4ELi1ELb0EN4cute5tupleIJNS5_1CILi128EEENS7_ILi64EEENS7_ILi96EEEEEELi96ENS_10bfloat16_tEfNS_4arch4Sm80ELb0ELb0ELb0ELb1ELb1ELb0ELb1ELb0EEENS1_21CollectiveEpilogueFwdINS6_IJS8_SA_S9_EEENS6_IJNS7_ILi1EEESI_SI_EEESC_SE_Li128ELb1ELb1ELb0ELb0EEENS1_19SingleTileSchedulerILb1ELb0ELb1ELi128EEEEEEEEEvNT_6ParamsE:
[----:B------:R-:W-:Y:S01]  /*0000*/  LDC R1, c[0x0][0x28] ;  /* 0x00000a00ff017b82 */ /* 0x000fe20000000800 */
[----:B------:R-:W-:Y:S05]  /*0010*/  EXIT ;  /* 0x000000000000794d */ /* 0x000fea0003800000 */
.L_x_10:
        /* <DEDUP_REMOVED lines=14> */
.L_x_28:


//--------------------- .text._ZN7cutlass13device_kernelIN5flash19enable_sm80_to_sm89INS1_16FlashAttnFwdSm80INS1_25CollectiveMainloopFwdSm80ILi4ELi1ELb0EN4cute5tupleIJNS5_1CILi128EEENS7_ILi64EEENS7_ILi96EEEEEELi96ENS_10bfloat16_tEfNS_4arch4Sm80ELb0ELb0ELb0ELb1ELb1ELb1ELb1ELb0EEENS1_21CollectiveEpilogueFwdINS6_IJS8_SA_S9_EEENS6_IJNS7_ILi1EEESI_SI_EEESC_SE_Li128ELb1ELb1ELb0ELb0EEENS1_19SingleTileSchedulerILb1ELb0ELb1ELi128EEEEEEEEEvNT_6ParamsE --------------------------
	.section	.text._ZN7cutlass13device_kernelIN5flash19enable_sm80_to_sm89INS1_16FlashAttnFwdSm80INS1_25CollectiveMainloopFwdSm80ILi4ELi1ELb0EN4cute5tupleIJNS5_1CILi128EEENS7_ILi64EEENS7_ILi96EEEEEELi96ENS_10bfloat16_tEfNS_4arch4Sm80ELb0ELb0ELb0ELb1ELb1ELb1ELb1ELb0EEENS1_21CollectiveEpilogueFwdINS6_IJS8_SA_S9_EEENS6_IJNS7_ILi1EEESI_SI_EEESC_SE_Li128ELb1ELb1ELb0ELb0EEENS1_19SingleTileSchedulerILb1ELb0ELb1ELi128EEEEEEEEEvNT_6ParamsE,"ax",@progbits
	.align	128
.text._ZN7cutlass13device_kernelIN5flash19enable_sm80_to_sm89INS1_16FlashAttnFwdSm80INS1_25CollectiveMainloopFwdSm80ILi4ELi1ELb0EN4cute5tupleIJNS5_1CILi128EEENS7_ILi64EEENS7_ILi96EEEEEELi96ENS_10bfloat16_tEfNS_4arch4Sm80ELb0ELb0ELb0ELb1ELb1ELb1ELb1ELb0EEENS1_21CollectiveEpilogueFwdINS6_IJS8_SA_S9_EEENS6_IJNS7_ILi1EEESI_SI_EEESC_SE_Li128ELb1ELb1ELb0ELb0EEENS1_19SingleTileSchedulerILb1ELb0ELb1ELi128EEEEEEEEEvNT_6ParamsE:
        .type           _ZN7cutlass13device_kernelIN5flash19enable_sm80_to_sm89INS1_16FlashAttnFwdSm80INS1_25CollectiveMainloopFwdSm80ILi4ELi1ELb0EN4cute5tupleIJNS5_1CILi128EEENS7_ILi64EEENS7_ILi96EEEEEELi96ENS_10bfloat16_tEfNS_4arch4Sm80ELb0ELb0ELb0ELb1ELb1ELb1ELb1ELb0EEENS1_21CollectiveEpilogueFwdINS6_IJS8_SA_S9_EEENS6_IJNS7_ILi1EEESI_SI_EEESC_SE_Li128ELb1ELb1ELb0ELb0EEENS1_19SingleTileSchedulerILb1ELb0ELb1ELi128EEEEEEEEEvNT_6ParamsE,@function
        .size           _ZN7cutlass13device_kernelIN5flash19enable_sm80_to_sm89INS1_16FlashAttnFwdSm80INS1_25CollectiveMainloopFwdSm80ILi4ELi1ELb0EN4cute5tupleIJNS5_1CILi128EEENS7_ILi64EEENS7_ILi96EEEEEELi96ENS_10bfloat16_tEfNS_4arch4Sm80ELb0ELb0ELb0ELb1ELb1ELb1ELb1ELb0EEENS1_21CollectiveEpilogueFwdINS6_IJS8_SA_S9_EEENS6_IJNS7_ILi1EEESI_SI_EEESC_SE_Li128ELb1ELb1ELb0ELb0EEENS1_19SingleTileSchedulerILb1ELb0ELb1ELi128EEEEEEEEEvNT_6ParamsE,(.L_x_29 - _ZN7cutlass13device_kernelIN5flash19enable_sm80_to_sm89INS1_16FlashAttnFwdSm80INS1_25CollectiveMainloopFwdSm80ILi4ELi1ELb0EN4cute5tupleIJNS5_1CILi128EEENS7_ILi64EEENS7_ILi96EEEEEELi96ENS_10bfloat16_tEfNS_4arch4Sm80ELb0ELb0ELb0ELb1ELb1ELb1ELb1ELb0EEENS1_21CollectiveEpilogueFwdINS6_IJS8_SA_S9_EEENS6_IJNS7_ILi1EEESI_SI_EEESC_SE_Li128ELb1ELb1ELb0ELb0EEENS1_19SingleTileSchedulerILb1ELb0ELb1ELi128EEEEEEEEEvNT_6ParamsE)
        .other          _ZN7cutlass13device_kernelIN5flash19enable_sm80_to_sm89INS1_16FlashAttnFwdSm80INS1_25CollectiveMainloopFwdSm80ILi4ELi1ELb0EN4cute5tupleIJNS5_1CILi128EEENS7_ILi64EEENS7_ILi96EEEEEELi96ENS_10bfloat16_tEfNS_4arch4Sm80ELb0ELb0ELb0ELb1ELb1ELb1ELb1ELb0EEENS1_21CollectiveEpilogueFwdINS6_IJS8_SA_S9_EEENS6_IJNS7_ILi1EEESI_SI_EEESC_SE_Li128ELb1ELb1ELb0ELb0EEENS1_19SingleTileSchedulerILb1ELb0ELb1ELi128EEEEEEEEEvNT_6ParamsE,@"STO_CUDA_ENTRY STV_DEFAULT"
_ZN7cutlass13device_kernelIN5flash19enable_sm80_to_sm89INS1_16FlashAttnFwdSm80INS1_25CollectiveMainloopFwdSm80ILi4ELi1ELb0EN4cute5tupleIJNS5_1CILi128EEENS7_ILi64EEENS7_ILi96EEEEEELi96ENS_10bfloat16_tEfNS_4arch4Sm80ELb0ELb0ELb0ELb1ELb1ELb1ELb1ELb0EEENS1_21CollectiveEpilogueFwdINS6_IJS8_SA_S9_EEENS6_IJNS7_ILi1EEESI_SI_EEESC_SE_Li128ELb1ELb1ELb0ELb0EEENS1_19SingleTileSchedulerILb1ELb0ELb1ELi128EEEEEEEEEvNT_6ParamsE:
[----:B------:R-:W-:Y:S01]  /*0000*/  LDC R1, c[0x0][0x28] ;  /* 0x00000a00ff017b82 */ /* 0x000fe20000000800 */
[----:B------:R-:W-:Y:S05]  /*0010*/  EXIT ;  /* 0x000000000000794d */ /* 0x000fea0003800000 */
.L_x_11:
        /* <DEDUP_REMOVED lines=14> */
.L_x_29:


//--------------------- .text._ZN7cutlass13device_kernelIN5flash19enable_sm80_to_sm89INS1_16FlashAttnFwdSm80INS1_25CollectiveMainloopFwdSm80ILi4ELi1ELb0EN4cute5tupleIJNS5_1CILi128EEENS7_ILi48EEENS7_ILi96EEEEEELi96ENS_10bfloat16_tEfNS_4arch4Sm80ELb0ELb1ELb0ELb0ELb1ELb0ELb1ELb0EEENS1_21CollectiveEpilogueFwdINS6_IJS8_SA_S9_EEENS6_IJNS7_ILi1EEESI_SI_EEESC_SE_Li128ELb0ELb1ELb0ELb0EEENS1_19SingleTileSchedulerILb0ELb0ELb1ELi128EEEEEEEEEvNT_6ParamsE --------------------------
	.section	.text._ZN7cutlass13device_kernelIN5flash19enable_sm80_to_sm89INS1_16FlashAttnFwdSm80INS1_25CollectiveMainloopFwdSm80ILi4ELi1ELb0EN4cute5tupleIJNS5_1CILi128EEENS7_ILi48EEENS7_ILi96EEEEEELi96ENS_10bfloat16_tEfNS_4arch4Sm80ELb0ELb1ELb0ELb0ELb1ELb0ELb1ELb0EEENS1_21CollectiveEpilogueFwdINS6_IJS8_SA_S9_EEENS6_IJNS7_ILi1EEESI_SI_EEESC_SE_Li128ELb0ELb1ELb0ELb0EEENS1_19SingleTileSchedulerILb0ELb0ELb1ELi128EEEEEEEEEvNT_6ParamsE,"ax",@progbits
	.align	128
.text._ZN7cutlass13device_kernelIN5flash19enable_sm80_to_sm89INS1_16FlashAttnFwdSm80INS1_25CollectiveMainloopFwdSm80ILi4ELi1ELb0EN4cute5tupleIJNS5_1CILi128EEENS7_ILi48EEENS7_ILi96EEEEEELi96ENS_10bfloat16_tEfNS_4arch4Sm80ELb0ELb1ELb0ELb0ELb1ELb0ELb1ELb0EEENS1_21CollectiveEpilogueFwdINS6_IJS8_SA_S9_EEENS6_IJNS7_ILi1EEESI_SI_EEESC_SE_Li128ELb0ELb1ELb0ELb0EEENS1_19SingleTileSchedulerILb0ELb0ELb1ELi128EEEEEEEEEvNT_6ParamsE:
        .type           _ZN7cutlass13device_kernelIN5flash19enable_sm80_to_sm89INS1_16FlashAttnFwdSm80INS1_25CollectiveMainloopFwdSm80ILi4ELi1ELb0EN4cute5tupleIJNS5_1CILi128EEENS7_ILi48EEENS7_ILi96EEEEEELi96ENS_10bfloat16_tEfNS_4arch4Sm80ELb0ELb1ELb0ELb0ELb1ELb0ELb1ELb0EEENS1_21CollectiveEpilogueFwdINS6_IJS8_SA_S9_EEENS6_IJNS7_ILi1EEESI_SI_EEESC_SE_Li128ELb0ELb1ELb0ELb0EEENS1_19SingleTileSchedulerILb0ELb0ELb1ELi128EEEEEEEEEvNT_6ParamsE,@function
        .size           _ZN7cutlass13device_kernelIN5flash19enable_sm80_to_sm89INS1_16FlashAttnFwdSm80INS1_25CollectiveMainloopFwdSm80ILi4ELi1ELb0EN4cute5tupleIJNS5_1CILi128EEENS7_ILi48EEENS7_ILi96EEEEEELi96ENS_10bfloat16_tEfNS_4arch4Sm80ELb0ELb1ELb0ELb0ELb1ELb0ELb1ELb0EEENS1_21CollectiveEpilogueFwdINS6_IJS8_SA_S9_EEENS6_IJNS7_ILi1EEESI_SI_EEESC_SE_Li128ELb0ELb1ELb0ELb0EEENS1_19SingleTileSchedulerILb0ELb0ELb1ELi128EEEEEEEEEvNT_6ParamsE,(.L_x_30 - _ZN7cutlass13device_kernelIN5flash19enable_sm80_to_sm89INS1_16FlashAttnFwdSm80INS1_25CollectiveMainloopFwdSm80ILi4ELi1ELb0EN4cute5tupleIJNS5_1CILi128EEENS7_ILi48EEENS7_ILi96EEEEEELi96ENS_10bfloat16_tEfNS_4arch4Sm80ELb0ELb1ELb0ELb0ELb1ELb0ELb1ELb0EEENS1_21CollectiveEpilogueFwdINS6_IJS8_SA_S9_EEENS6_IJNS7_ILi1EEESI_SI_EEESC_SE_Li128ELb0ELb1ELb0ELb0EEENS1_19SingleTileSchedulerILb0ELb0ELb1ELi128EEEEEEEEEvNT_6ParamsE)
        .other          _ZN7cutlass13device_kernelIN5flash19enable_sm80_to_sm89INS1_16FlashAttnFwdSm80INS1_25CollectiveMainloopFwdSm80ILi4ELi1ELb0EN4cute5tupleIJNS5_1CILi128EEENS7_ILi48EEENS7_ILi96EEEEEELi96ENS_10bfloat16_tEfNS_4arch4Sm80ELb0ELb1ELb0ELb0ELb1ELb0ELb1ELb0EEENS1_21CollectiveEpilogueFwdINS6_IJS8_SA_S9_EEENS6_IJNS7_ILi1EEESI_SI_EEESC_SE_Li128ELb0ELb1ELb0ELb0EEENS1_19SingleTileSchedulerILb0ELb0ELb1ELi128EEEEEEEEEvNT_6ParamsE,@"STO_CUDA_ENTRY STV_DEFAULT"
_ZN7cutlass13device_kernelIN5flash19enable_sm80_to_sm89INS1_16FlashAttnFwdSm80INS1_25CollectiveMainloopFwdSm80ILi4ELi1ELb0EN4cute5tupleIJNS5_1CILi128EEENS7_ILi48EEENS7_ILi96EEEEEELi96ENS_10bfloat16_tEfNS_4arch4Sm80ELb0ELb1ELb0ELb0ELb1ELb0ELb1ELb0EEENS1_21CollectiveEpilogueFwdINS6_IJS8_SA_S9_EEENS6_IJNS7_ILi1EEESI_SI_EEESC_SE_Li128ELb0ELb1ELb0ELb0EEENS1_19SingleTileSchedulerILb0ELb0ELb1ELi128EEEEEEEEEvNT_6ParamsE:
[----:B------:R-:W-:Y:S01]  /*0000*/  LDC R1, c[0x0][0x28] ;  /* 0x00000a00ff017b82 */ /* 0x000fe20000000800 */
[----:B------:R-:W-:Y:S05]  /*0010*/  EXIT ;  /* 0x000000000000794d */ /* 0x000fea0003800000 */
.L_x_12:
        /* <DEDUP_REMOVED lines=14> */
.L_x_30:


//--------------------- .text._ZN7cutlass13device_kernelIN5flash19enable_sm80_to_sm89INS1_16FlashAttnFwdSm80INS1_25CollectiveMainloopFwdSm80ILi4ELi1ELb0EN4cute5tupleIJNS5_1CILi128EEENS7_ILi48EEENS7_ILi96EEEEEELi96ENS_10bfloat16_tEfNS_4arch4Sm80ELb0ELb1ELb0ELb1ELb1ELb0ELb1ELb0EEENS1_21CollectiveEpilogueFwdINS6_IJS8_SA_S9_EEENS6_IJNS7_ILi1EEESI_SI_EEESC_SE_Li128ELb1ELb1ELb0ELb0EEENS1_19SingleTileSchedulerILb1ELb0ELb1ELi128EEEEEEEEEvNT_6ParamsE --------------------------
	.section	.text._ZN7cutlass13device_kernelIN5flash19enable_sm80_to_sm89INS1_16FlashAttnFwdSm80INS1_25CollectiveMainloopFwdSm80ILi4ELi1ELb0EN4cute5tupleIJNS5_1CILi128EEENS7_ILi48EEENS7_ILi96EEEEEELi96ENS_10bfloat16_tEfNS_4arch4Sm80ELb0ELb1ELb0ELb1ELb1ELb0ELb1ELb0EEENS1_21CollectiveEpilogueFwdINS6_IJS8_SA_S9_EEENS6_IJNS7_ILi1EEESI_SI_EEESC_SE_Li128ELb1ELb1ELb0ELb0EEENS1_19SingleTileSchedulerILb1ELb0ELb1ELi128EEEEEEEEEvNT_6ParamsE,"ax",@progbits
	.align	128
.text._ZN7cutlass13device_kernelIN5flash19enable_sm80_to_sm89INS1_16FlashAttnFwdSm80INS1_25CollectiveMainloopFwdSm80ILi4ELi1ELb0EN4cute5tupleIJNS5_1CILi128EEENS7_ILi48EEENS7_ILi96EEEEEELi96ENS_10bfloat16_tEfNS_4arch4Sm80ELb0ELb1ELb0ELb1ELb1ELb0ELb1ELb0EEENS1_21CollectiveEpilogueFwdINS6_IJS8_SA_S9_EEENS6_IJNS7_ILi1EEESI_SI_EEESC_SE_Li128ELb1ELb1ELb0ELb0EEENS1_19SingleTileSchedulerILb1ELb0ELb1ELi128EEEEEEEEEvNT_6ParamsE:
        .type           _ZN7cutlass13device_kernelIN5flash19enable_sm80_to_sm89INS1_16FlashAttnFwdSm80INS1_25CollectiveMainloopFwdSm80ILi4ELi1ELb0EN4cute5tupleIJNS5_1CILi128EEENS7_ILi48EEENS7_ILi96EEEEEELi96ENS_10bfloat16_tEfNS_4arch4Sm80ELb0ELb1ELb0ELb1ELb1ELb0ELb1ELb0EEENS1_21CollectiveEpilogueFwdINS6_IJS8_SA_S9_EEENS6_IJNS7_ILi1EEESI_SI_EEESC_SE_Li128ELb1ELb1ELb0ELb0EEENS1_19SingleTileSchedulerILb1ELb0ELb1ELi128EEEEEEEEEvNT_6ParamsE,@function
        .size           _ZN7cutlass13device_kernelIN5flash19enable_sm80_to_sm89INS1_16FlashAttnFwdSm80INS1_25CollectiveMainloopFwdSm80ILi4ELi1ELb0EN4cute5tupleIJNS5_1CILi128EEENS7_ILi48EEENS7_ILi96EEEEEELi96ENS_10bfloat16_tEfNS_4arch4Sm80ELb0ELb1ELb0ELb1ELb1ELb0ELb1ELb0EEENS1_21CollectiveEpilogueFwdINS6_IJS8_SA_S9_EEENS6_IJNS7_ILi1EEESI_SI_EEESC_SE_Li128ELb1ELb1ELb0ELb0EEENS1_19SingleTileSchedulerILb1ELb0ELb1ELi128EEEEEEEEEvNT_6ParamsE,(.L_x_31 - _ZN7cutlass13device_kernelIN5flash19enable_sm80_to_sm89INS1_16FlashAttnFwdSm80INS1_25CollectiveMainloopFwdSm80ILi4ELi1ELb0EN4cute5tupleIJNS5_1CILi128EEENS7_ILi48EEENS7_ILi96EEEEEELi96ENS_10bfloat16_tEfNS_4arch4Sm80ELb0ELb1ELb0ELb1ELb1ELb0ELb1ELb0EEENS1_21CollectiveEpilogueFwdINS6_IJS8_SA_S9_EEENS6_IJNS7_ILi1EEESI_SI_EEESC_SE_Li128ELb1ELb1ELb0ELb0EEENS1_19SingleTileSchedulerILb1ELb0ELb1ELi128EEEEEEEEEvNT_6ParamsE)
        .other          _ZN7cutlass13device_kernelIN5flash19enable_sm80_to_sm89INS1_16FlashAttnFwdSm80INS1_25CollectiveMainloopFwdSm80ILi4ELi1ELb0EN4cute5tupleIJNS5_1CILi128EEENS7_ILi48EEENS7_ILi96EEEEEELi96ENS_10bfloat16_tEfNS_4arch4Sm80ELb0ELb1ELb0ELb1ELb1ELb0ELb1ELb0EEENS1_21CollectiveEpilogueFwdINS6_IJS8_SA_S9_EEENS6_IJNS7_ILi1EEESI_SI_EEESC_SE_Li128ELb1ELb1ELb0ELb0EEENS1_19SingleTileSchedulerILb1ELb0ELb1ELi128EEEEEEEEEvNT_6ParamsE,@"STO_CUDA_ENTRY STV_DEFAULT"
_ZN7cutlass13device_kernelIN5flash19enable_sm80_to_sm89INS1_16FlashAttnFwdSm80INS1_25CollectiveMainloopFwdSm80ILi4ELi1ELb0EN4cute5tupleIJNS5_1CILi128EEENS7_ILi48EEENS7_ILi96EEEEEELi96ENS_10bfloat16_tEfNS_4arch4Sm80ELb0ELb1ELb0ELb1ELb1ELb0ELb1ELb0EEENS1_21CollectiveEpilogueFwdINS6_IJS8_SA_S9_EEENS6_IJNS7_ILi1EEESI_SI_EEESC_SE_Li128ELb1ELb1ELb0ELb0EEENS1_19SingleTileSchedulerILb1ELb0ELb1ELi128EEEEEEEEEvNT_6ParamsE:
[----:B------:R-:W-:Y:S01]  /*0000*/  LDC R1, c[0x0][0x28] ;  /* 0x00000a00ff017b82 */ /* 0x000fe20000000800 */
[----:B------:R-:W-:Y:S05]  /*0010*/  EXIT ;  /* 0x000000000000794d */ /* 0x000fea0003800000 */
.L_x_13:
        /* <DEDUP_REMOVED lines=14> */
.L_x_31:


//--------------------- .text._ZN7cutlass13device_kernelIN5flash19enable_sm80_to_sm89INS1_16FlashAttnFwdSm80INS1_25CollectiveMainloopFwdSm80ILi4ELi1ELb0EN4cute5tupleIJNS5_1CILi128EEENS7_ILi48EEENS7_ILi96EEEEEELi96ENS_10bfloat16_tEfNS_4arch4Sm80ELb0ELb1ELb0ELb1ELb1ELb1ELb1ELb0EEENS1_21CollectiveEpilogueFwdINS6_IJS8_SA_S9_EEENS6_IJNS7_ILi1EEESI_SI_EEESC_SE_Li128ELb1ELb1ELb0ELb0EEENS1_19SingleTileSchedulerILb1ELb0ELb1ELi128EEEEEEEEEvNT_6ParamsE --------------------------
	.section	.text._ZN7cutlass13device_kernelIN5flash19enable_sm80_to_sm89INS1_16FlashAttnFwdSm80INS1_25CollectiveMainloopFwdSm80ILi4ELi1ELb0EN4cute5tupleIJNS5_1CILi128EEENS7_ILi48EEENS7_ILi96EEEEEELi96ENS_10bfloat16_tEfNS_4arch4Sm80ELb0ELb1ELb0ELb1ELb1ELb1ELb1ELb0EEENS1_21CollectiveEpilogueFwdINS6_IJS8_SA_S9_EEENS6_IJNS7_ILi1EEESI_SI_EEESC_SE_Li128ELb1ELb1ELb0ELb0EEENS1_19SingleTileSchedulerILb1ELb0ELb1ELi128EEEEEEEEEvNT_6ParamsE,"ax",@progbits
	.align	128
.text._ZN7cutlass13device_kernelIN5flash19enable_sm80_to_sm89INS1_16FlashAttnFwdSm80INS1_25CollectiveMainloopFwdSm80ILi4ELi1ELb0EN4cute5tupleIJNS5_1CILi128EEENS7_ILi48EEENS7_ILi96EEEEEELi96ENS_10bfloat16_tEfNS_4arch4Sm80ELb0ELb1ELb0ELb1ELb1ELb1ELb1ELb0EEENS1_21CollectiveEpilogueFwdINS6_IJS8_SA_S9_EEENS6_IJNS7_ILi1EEESI_SI_EEESC_SE_Li128ELb1ELb1ELb0ELb0EEENS1_19SingleTileSchedulerILb1ELb0ELb1ELi128EEEEEEEEEvNT_6ParamsE:
        .type           _ZN7cutlass13device_kernelIN5flash19enable_sm80_to_sm89INS1_16FlashAttnFwdSm80INS1_25CollectiveMainloopFwdSm80ILi4ELi1ELb0EN4cute5tupleIJNS5_1CILi128EEENS7_ILi48EEENS7_ILi96EEEEEELi96ENS_10bfloat16_tEfNS_4arch4Sm80ELb0ELb1ELb0ELb1ELb1ELb1ELb1ELb0EEENS1_21CollectiveEpilogueFwdINS6_IJS8_SA_S9_EEENS6_IJNS7_ILi1EEESI_SI_EEESC_SE_Li128ELb1ELb1ELb0ELb0EEENS1_19SingleTileSchedulerILb1ELb0ELb1ELi128EEEEEEEEEvNT_6ParamsE,@function
        .size           _ZN7cutlass13device_kernelIN5flash19enable_sm80_to_sm89INS1_16FlashAttnFwdSm80INS1_25CollectiveMainloopFwdSm80ILi4ELi1ELb0EN4cute5tupleIJNS5_1CILi128EEENS7_ILi48EEENS7_ILi96EEEEEELi96ENS_10bfloat16_tEfNS_4arch4Sm80ELb0ELb1ELb0ELb1ELb1ELb1ELb1ELb0EEENS1_21CollectiveEpilogueFwdINS6_IJS8_SA_S9_EEENS6_IJNS7_ILi1EEESI_SI_EEESC_SE_Li128ELb1ELb1ELb0ELb0EEENS1_19SingleTileSchedulerILb1ELb0ELb1ELi128EEEEEEEEEvNT_6ParamsE,(.L_x_32 - _ZN7cutlass13device_kernelIN5flash19enable_sm80_to_sm89INS1_16FlashAttnFwdSm80INS1_25CollectiveMainloopFwdSm80ILi4ELi1ELb0EN4cute5tupleIJNS5_1CILi128EEENS7_ILi48EEENS7_ILi96EEEEEELi96ENS_10bfloat16_tEfNS_4arch4Sm80ELb0ELb1ELb0ELb1ELb1ELb1ELb1ELb0EEENS1_21CollectiveEpilogueFwdINS6_IJS8_SA_S9_EEENS6_IJNS7_ILi1EEESI_SI_EEESC_SE_Li128ELb1ELb1ELb0ELb0EEENS1_19SingleTileSchedulerILb1ELb0ELb1ELi128EEEEEEEEEvNT_6ParamsE)
        .other          _ZN7cutlass13device_kernelIN5flash19enable_sm80_to_sm89INS1_16FlashAttnFwdSm80INS1_25CollectiveMainloopFwdSm80ILi4ELi1ELb0EN4cute5tupleIJNS5_1CILi128EEENS7_ILi48EEENS7_ILi96EEEEEELi96ENS_10bfloat16_tEfNS_4arch4Sm80ELb0ELb1ELb0ELb1ELb1ELb1ELb1ELb0EEENS1_21CollectiveEpilogueFwdINS6_IJS8_SA_S9_EEENS6_IJNS7_ILi1EEESI_SI_EEESC_SE_Li128ELb1ELb1ELb0ELb0EEENS1_19SingleTileSchedulerILb1ELb0ELb1ELi128EEEEEEEEEvNT_6ParamsE,@"STO_CUDA_ENTRY STV_DEFAULT"
_ZN7cutlass13device_kernelIN5flash19enable_sm80_to_sm89INS1_16FlashAttnFwdSm80INS1_25CollectiveMainloopFwdSm80ILi4ELi1ELb0EN4cute5tupleIJNS5_1CILi128EEENS7_ILi48EEENS7_ILi96EEEEEELi96ENS_10bfloat16_tEfNS_4arch4Sm80ELb0ELb1ELb0ELb1ELb1ELb1ELb1ELb0EEENS1_21CollectiveEpilogueFwdINS6_IJS8_SA_S9_EEENS6_IJNS7_ILi1EEESI_SI_EEESC_SE_Li128ELb1ELb1ELb0ELb0EEENS1_19SingleTileSchedulerILb1ELb0ELb1ELi128EEEEEEEEEvNT_6ParamsE:
[----:B------:R-:W-:Y:S01]  /*0000*/  LDC R1, c[0x0][0x28] ;  /* 0x00000a00ff017b82 */ /* 0x000fe20000000800 */
[----:B------:R-:W-:Y:S05]  /*0010*/  EXIT ;  /* 0x000000000000794d */ /* 0x000fea0003800000 */
.L_x_14:
        /* <DEDUP_REMOVED lines=14> */
.L_x_32:


//--------------------- .text._ZN7cutlass13device_kernelIN5flash19enable_sm80_to_sm89INS1_16FlashAttnFwdSm80INS1_25CollectiveMainloopFwdSm80ILi4ELi1ELb0EN4cute5tupleIJNS5_1CILi128EEENS7_ILi64EEENS7_ILi96EEEEEELi96ENS_10bfloat16_tEfNS_4arch4Sm80ELb1ELb0ELb0ELb0ELb1ELb0ELb1ELb0EEENS1_21CollectiveEpilogueFwdINS6_IJS8_SA_S9_EEENS6_IJNS7_ILi1EEESI_SI_EEESC_SE_Li128ELb0ELb1ELb0ELb0EEENS1_30DynamicPersistentTileSchedulerILi128ELi128ELb0ELb1ELb0EEEEEEEEEvNT_6ParamsE --------------------------
	.section	.text._ZN7cutlass13device_kernelIN5flash19enable_sm80_to_sm89INS1_16FlashAttnFwdSm80INS1_25CollectiveMainloopFwdSm80ILi4ELi1ELb0EN4cute5tupleIJNS5_1CILi128EEENS7_ILi64EEENS7_ILi96EEEEEELi96ENS_10bfloat16_tEfNS_4arch4Sm80ELb1ELb0ELb0ELb0ELb1ELb0ELb1ELb0EEENS1_21CollectiveEpilogueFwdINS6_IJS8_SA_S9_EEENS6_IJNS7_ILi1EEESI_SI_EEESC_SE_Li128ELb0ELb1ELb0ELb0EEENS1_30DynamicPersistentTileSchedulerILi128ELi128ELb0ELb1ELb0EEEEEEEEEvNT_6ParamsE,"ax",@progbits
	.align	128
.text._ZN7cutlass13device_kernelIN5flash19enable_sm80_to_sm89INS1_16FlashAttnFwdSm80INS1_25CollectiveMainloopFwdSm80ILi4ELi1ELb0EN4cute5tupleIJNS5_1CILi128EEENS7_ILi64EEENS7_ILi96EEEEEELi96ENS_10bfloat16_tEfNS_4arch4Sm80ELb1ELb0ELb0ELb0ELb1ELb0ELb1ELb0EEENS1_21CollectiveEpilogueFwdINS6_IJS8_SA_S9_EEENS6_IJNS7_ILi1EEESI_SI_EEESC_SE_Li128ELb0ELb1ELb0ELb0EEENS1_30DynamicPersistentTileSchedulerILi128ELi128ELb0ELb1ELb0EEEEEEEEEvNT_6ParamsE:
        .type           _ZN7cutlass13device_kernelIN5flash19enable_sm80_to_sm89INS1_16FlashAttnFwdSm80INS1_25CollectiveMainloopFwdSm80ILi4ELi1ELb0EN4cute5tupleIJNS5_1CILi128EEENS7_ILi64EEENS7_ILi96EEEEEELi96ENS_10bfloat16_tEfNS_4arch4Sm80ELb1ELb0ELb0ELb0ELb1ELb0ELb1ELb0EEENS1_21CollectiveEpilogueFwdINS6_IJS8_SA_S9_EEENS6_IJNS7_ILi1EEESI_SI_EEESC_SE_Li128ELb0ELb1ELb0ELb0EEENS1_30DynamicPersistentTileSchedulerILi128ELi128ELb0ELb1ELb0EEEEEEEEEvNT_6ParamsE,@function
        .size           _ZN7cutlass13device_kernelIN5flash19enable_sm80_to_sm89INS1_16FlashAttnFwdSm80INS1_25CollectiveMainloopFwdSm80ILi4ELi1ELb0EN4cute5tupleIJNS5_1CILi128EEENS7_ILi64EEENS7_ILi96EEEEEELi96ENS_10bfloat16_tEfNS_4arch4Sm80ELb1ELb0ELb0ELb0ELb1ELb0ELb1ELb0EEENS1_21CollectiveEpilogueFwdINS6_IJS8_SA_S9_EEENS6_IJNS7_ILi1EEESI_SI_EEESC_SE_Li128ELb0ELb1ELb0ELb0EEENS1_30DynamicPersistentTileSchedulerILi128ELi128ELb0ELb1ELb0EEEEEEEEEvNT_6ParamsE,(.L_x_33 - _ZN7cutlass13device_kernelIN5flash19enable_sm80_to_sm89INS1_16FlashAttnFwdSm80INS1_25CollectiveMainloopFwdSm80ILi4ELi1ELb0EN4cute5tupleIJNS5_1CILi128EEENS7_ILi64EEENS7_ILi96EEEEEELi96ENS_10bfloat16_tEfNS_4arch4Sm80ELb1ELb0ELb0ELb0ELb1ELb0ELb1ELb0EEENS1_21CollectiveEpilogueFwdINS6_IJS8_SA_S9_EEENS6_IJNS7_ILi1EEESI_SI_EEESC_SE_Li128ELb0ELb1ELb0ELb0EEENS1_30DynamicPersistentTileSchedulerILi128ELi128ELb0ELb1ELb0EEEEEEEEEvNT_6ParamsE)
        .other          _ZN7cutlass13device_kernelIN5flash19enable_sm80_to_sm89INS1_16FlashAttnFwdSm80INS1_25CollectiveMainloopFwdSm80ILi4ELi1ELb0EN4cute5tupleIJNS5_1CILi128EEENS7_ILi64EEENS7_ILi96EEEEEELi96ENS_10bfloat16_tEfNS_4arch4Sm80ELb1ELb0ELb0ELb0ELb1ELb0ELb1ELb0EEENS1_21CollectiveEpilogueFwdINS6_IJS8_SA_S9_EEENS6_IJNS7_ILi1EEESI_SI_EEESC_SE_Li128ELb0ELb1ELb0ELb0EEENS1_30DynamicPersistentTileSchedulerILi128ELi128ELb0ELb1ELb0EEEEEEEEEvNT_6ParamsE,@"STO_CUDA_ENTRY STV_DEFAULT"
_ZN7cutlass13device_kernelIN5flash19enable_sm80_to_sm89INS1_16FlashAttnFwdSm80INS1_25CollectiveMainloopFwdSm80ILi4ELi1ELb0EN4cute5tupleIJNS5_1CILi128EEENS7_ILi64EEENS7_ILi96EEEEEELi96ENS_10bfloat16_tEfNS_4arch4Sm80ELb1ELb0ELb0ELb0ELb1ELb0ELb1ELb0EEENS1_21CollectiveEpilogueFwdINS6_IJS8_SA_S9_EEENS6_IJNS7_ILi1EEESI_SI_EEESC_SE_Li128ELb0ELb1ELb0ELb0EEENS1_30DynamicPersistentTileSchedulerILi128ELi128ELb0ELb1ELb0EEEEEEEEEvNT_6ParamsE:
[----:B------:R-:W-:Y:S01]  /*0000*/  LDC R1, c[0x0][0x28] ;  /* 0x00000a00ff017b82 */ /* 0x000fe20000000800 */
[----:B------:R-:W-:Y:S05]  /*0010*/  EXIT ;  /* 0x000000000000794d */ /* 0x000fea0003800000 */
.L_x_15:
        /* <DEDUP_REMOVED lines=14> */
.L_x_33:


//--------------------- .text._ZN7cutlass13device_kernelIN5flash19enable_sm80_to_sm89INS1_16FlashAttnFwdSm80INS1_25CollectiveMainloopFwdSm80ILi4ELi1ELb0EN4cute5tupleIJNS5_1CILi128EEENS7_ILi64EEENS7_ILi96EEEEEELi96ENS_10bfloat16_tEfNS_4arch4Sm80ELb1ELb0ELb0ELb1ELb1ELb0ELb1ELb0EEENS1_21CollectiveEpilogueFwdINS6_IJS8_SA_S9_EEENS6_IJNS7_ILi1EEESI_SI_EEESC_SE_Li128ELb1ELb1ELb0ELb0EEENS1_19SingleTileSchedulerILb1ELb0ELb1ELi128EEEEEEEEEvNT_6ParamsE --------------------------
	.section	.text._ZN7cutlass13device_kernelIN5flash19enable_sm80_to_sm89INS1_16FlashAttnFwdSm80INS1_25CollectiveMainloopFwdSm80ILi4ELi1ELb0EN4cute5tupleIJNS5_1CILi128EEENS7_ILi64EEENS7_ILi96EEEEEELi96ENS_10bfloat16_tEfNS_4arch4Sm80ELb1ELb0ELb0ELb1ELb1ELb0ELb1ELb0EEENS1_21CollectiveEpilogueFwdINS6_IJS8_SA_S9_EEENS6_IJNS7_ILi1EEESI_SI_EEESC_SE_Li128ELb1ELb1ELb0ELb0EEENS1_19SingleTileSchedulerILb1ELb0ELb1ELi128EEEEEEEEEvNT_6ParamsE,"ax",@progbits
	.align	128
.text._ZN7cutlass13device_kernelIN5flash19enable_sm80_to_sm89INS1_16FlashAttnFwdSm80INS1_25CollectiveMainloopFwdSm80ILi4ELi1ELb0EN4cute5tupleIJNS5_1CILi128EEENS7_ILi64EEENS7_ILi96EEEEEELi96ENS_10bfloat16_tEfNS_4arch4Sm80ELb1ELb0ELb0ELb1ELb1ELb0ELb1ELb0EEENS1_21CollectiveEpilogueFwdINS6_IJS8_SA_S9_EEENS6_IJNS7_ILi1EEESI_SI_EEESC_SE_Li128ELb1ELb1ELb0ELb0EEENS1_19SingleTileSchedulerILb1ELb0ELb1ELi128EEEEEEEEEvNT_6ParamsE:
        .type           _ZN7cutlass13device_kernelIN5flash19enable_sm80_to_sm89INS1_16FlashAttnFwdSm80INS1_25CollectiveMainloopFwdSm80ILi4ELi1ELb0EN4cute5tupleIJNS5_1CILi128EEENS7_ILi64EEENS7_ILi96EEEEEELi96ENS_10bfloat16_tEfNS_4arch4Sm80ELb1ELb0ELb0ELb1ELb1ELb0ELb1ELb0EEENS1_21CollectiveEpilogueFwdINS6_IJS8_SA_S9_EEENS6_IJNS7_ILi1EEESI_SI_EEESC_SE_Li128ELb1ELb1ELb0ELb0EEENS1_19SingleTileSchedulerILb1ELb0ELb1ELi128EEEEEEEEEvNT_6ParamsE,@function
        .size           _ZN7cutlass13device_kernelIN5flash19enable_sm80_to_sm89INS1_16FlashAttnFwdSm80INS1_25CollectiveMainloopFwdSm80ILi4ELi1ELb0EN4cute5tupleIJNS5_1CILi128EEENS7_ILi64EEENS7_ILi96EEEEEELi96ENS_10bfloat16_tEfNS_4arch4Sm80ELb1ELb0ELb0ELb1ELb1ELb0ELb1ELb0EEENS1_21CollectiveEpilogueFwdINS6_IJS8_SA_S9_EEENS6_IJNS7_ILi1EEESI_SI_EEESC_SE_Li128ELb1ELb1ELb0ELb0EEENS1_19SingleTileSchedulerILb1ELb0ELb1ELi128EEEEEEEEEvNT_6ParamsE,(.L_x_34 - _ZN7cutlass13device_kernelIN5flash19enable_sm80_to_sm89INS1_16FlashAttnFwdSm80INS1_25CollectiveMainloopFwdSm80ILi4ELi1ELb0EN4cute5tupleIJNS5_1CILi128EEENS7_ILi64EEENS7_ILi96EEEEEELi96ENS_10bfloat16_tEfNS_4arch4Sm80ELb1ELb0ELb0ELb1ELb1ELb0ELb1ELb0EEENS1_21CollectiveEpilogueFwdINS6_IJS8_SA_S9_EEENS6_IJNS7_ILi1EEESI_SI_EEESC_SE_Li128ELb1ELb1ELb0ELb0EEENS1_19SingleTileSchedulerILb1ELb0ELb1ELi128EEEEEEEEEvNT_6ParamsE)
        .other          _ZN7cutlass13device_kernelIN5flash19enable_sm80_to_sm89INS1_16FlashAttnFwdSm80INS1_25CollectiveMainloopFwdSm80ILi4ELi1ELb0EN4cute5tupleIJNS5_1CILi128EEENS7_ILi64EEENS7_ILi96EEEEEELi96ENS_10bfloat16_tEfNS_4arch4Sm80ELb1ELb0ELb0ELb1ELb1ELb0ELb1ELb0EEENS1_21CollectiveEpilogueFwdINS6_IJS8_SA_S9_EEENS6_IJNS7_ILi1EEESI_SI_EEESC_SE_Li128ELb1ELb1ELb0ELb0EEENS1_19SingleTileSchedulerILb1ELb0ELb1ELi128EEEEEEEEEvNT_6ParamsE,@"STO_CUDA_ENTRY STV_DEFAULT"
_ZN7cutlass13device_kernelIN5flash19enable_sm80_to_sm89INS1_16FlashAttnFwdSm80INS1_25CollectiveMainloopFwdSm80ILi4ELi1ELb0EN4cute5tupleIJNS5_1CILi128EEENS7_ILi64EEENS7_ILi96EEEEEELi96ENS_10bfloat16_tEfNS_4arch4Sm80ELb1ELb0ELb0ELb1ELb1ELb0ELb1ELb0EEENS1_21CollectiveEpilogueFwdINS6_IJS8_SA_S9_EEENS6_IJNS7_ILi1EEESI_SI_EEESC_SE_Li128ELb1ELb1ELb0ELb0EEENS1_19SingleTileSchedulerILb1ELb0ELb1ELi128EEEEEEEEEvNT_6ParamsE:
[----:B------:R-:W-:Y:S01]  /*0000*/  LDC R1, c[0x0][0x28] ;  /* 0x00000a00ff017b82 */ /* 0x000fe20000000800 */
[----:B------:R-:W-:Y:S05]  /*0010*/  EXIT ;  /* 0x000000000000794d */ /* 0x000fea0003800000 */
.L_x_16:
        /* <DEDUP_REMOVED lines=14> */
.L_x_34:


//--------------------- .text._ZN7cutlass13device_kernelIN5flash19enable_sm80_to_sm89INS1_16FlashAttnFwdSm80INS1_25CollectiveMainloopFwdSm80ILi4ELi1ELb0EN4cute5tupleIJNS5_1CILi128EEENS7_ILi64EEENS7_ILi96EEEEEELi96ENS_10bfloat16_tEfNS_4arch4Sm80ELb1ELb0ELb0ELb1ELb1ELb1ELb1ELb0EEENS1_21CollectiveEpilogueFwdINS6_IJS8_SA_S9_EEENS6_IJNS7_ILi1EEESI_SI_EEESC_SE_Li128ELb1ELb1ELb0ELb0EEENS1_19SingleTileSchedulerILb1ELb0ELb1ELi128EEEEEEEEEvNT_6ParamsE --------------------------
	.section	.text._ZN7cutlass13device_kernelIN5flash19enable_sm80_to_sm89INS1_16FlashAttnFwdSm80INS1_25CollectiveMainloopFwdSm80ILi4ELi1ELb0EN4cute5tupleIJNS5_1CILi128EEENS7_ILi64EEENS7_ILi96EEEEEELi96ENS_10bfloat16_tEfNS_4arch4Sm80ELb1ELb0ELb0ELb1ELb1ELb1ELb1ELb0EEENS1_21CollectiveEpilogueFwdINS6_IJS8_SA_S9_EEENS6_IJNS7_ILi1EEESI_SI_EEESC_SE_Li128ELb1ELb1ELb0ELb0EEENS1_19SingleTileSchedulerILb1ELb0ELb1ELi128EEEEEEEEEvNT_6ParamsE,"ax",@progbits
	.align	128
.text._ZN7cutlass13device_kernelIN5flash19enable_sm80_to_sm89INS1_16FlashAttnFwdSm80INS1_25CollectiveMainloopFwdSm80ILi4ELi1ELb0EN4cute5tupleIJNS5_1CILi128EEENS7_ILi64EEENS7_ILi96EEEEEELi96ENS_10bfloat16_tEfNS_4arch4Sm80ELb1ELb0ELb0ELb1ELb1ELb1ELb1ELb0EEENS1_21CollectiveEpilogueFwdINS6_IJS8_SA_S9_EEENS6_IJNS7_ILi1EEESI_SI_EEESC_SE_Li128ELb1ELb1ELb0ELb0EEENS1_19SingleTileSchedulerILb1ELb0ELb1ELi128EEEEEEEEEvNT_6ParamsE:
        .type           _ZN7cutlass13device_kernelIN5flash19enable_sm80_to_sm89INS1_16FlashAttnFwdSm80INS1_25CollectiveMainloopFwdSm80ILi4ELi1ELb0EN4cute5tupleIJNS5_1CILi128EEENS7_ILi64EEENS7_ILi96EEEEEELi96ENS_10bfloat16_tEfNS_4arch4Sm80ELb1ELb0ELb0ELb1ELb1ELb1ELb1ELb0EEENS1_21CollectiveEpilogueFwdINS6_IJS8_SA_S9_EEENS6_IJNS7_ILi1EEESI_SI_EEESC_SE_Li128ELb1ELb1ELb0ELb0EEENS1_19SingleTileSchedulerILb1ELb0ELb1ELi128EEEEEEEEEvNT_6ParamsE,@function
        .size           _ZN7cutlass13device_kernelIN5flash19enable_sm80_to_sm89INS1_16FlashAttnFwdSm80INS1_25CollectiveMainloopFwdSm80ILi4ELi1ELb0EN4cute5tupleIJNS5_1CILi128EEENS7_ILi64EEENS7_ILi96EEEEEELi96ENS_10bfloat16_tEfNS_4arch4Sm80ELb1ELb0ELb0ELb1ELb1ELb1ELb1ELb0EEENS1_21CollectiveEpilogueFwdINS6_IJS8_SA_S9_EEENS6_IJNS7_ILi1EEESI_SI_EEESC_SE_Li128ELb1ELb1ELb0ELb0EEENS1_19SingleTileSchedulerILb1ELb0ELb1ELi128EEEEEEEEEvNT_6ParamsE,(.L_x_35 - _ZN7cutlass13device_kernelIN5flash19enable_sm80_to_sm89INS1_16FlashAttnFwdSm80INS1_25CollectiveMainloopFwdSm80ILi4ELi1ELb0EN4cute5tupleIJNS5_1CILi128EEENS7_ILi64EEENS7_ILi96EEEEEELi96ENS_10bfloat16_tEfNS_4arch4Sm80ELb1ELb0ELb0ELb1ELb1ELb1ELb1ELb0EEENS1_21CollectiveEpilogueFwdINS6_IJS8_SA_S9_EEENS6_IJNS7_ILi1EEESI_SI_EEESC_SE_Li128ELb1ELb1ELb0ELb0EEENS1_19SingleTileSchedulerILb1ELb0ELb1ELi128EEEEEEEEEvNT_6ParamsE)
        .other          _ZN7cutlass13device_kernelIN5flash19enable_sm80_to_sm89INS1_16FlashAttnFwdSm80INS1_25CollectiveMainloopFwdSm80ILi4ELi1ELb0EN4cute5tupleIJNS5_1CILi128EEENS7_ILi64EEENS7_ILi96EEEEEELi96ENS_10bfloat16_tEfNS_4arch4Sm80ELb1ELb0ELb0ELb1ELb1ELb1ELb1ELb0EEENS1_21CollectiveEpilogueFwdINS6_IJS8_SA_S9_EEENS6_IJNS7_ILi1EEESI_SI_EEESC_SE_Li128ELb1ELb1ELb0ELb0EEENS1_19SingleTileSchedulerILb1ELb0ELb1ELi128EEEEEEEEEvNT_6ParamsE,@"STO_CUDA_ENTRY STV_DEFAULT"
_ZN7cutlass13device_kernelIN5flash19enable_sm80_to_sm89INS1_16FlashAttnFwdSm80INS1_25CollectiveMainloopFwdSm80ILi4ELi1ELb0EN4cute5tupleIJNS5_1CILi128EEENS7_ILi64EEENS7_ILi96EEEEEELi96ENS_10bfloat16_tEfNS_4arch4Sm80ELb1ELb0ELb0ELb1ELb1ELb1ELb1ELb0EEENS1_21CollectiveEpilogueFwdINS6_IJS8_SA_S9_EEENS6_IJNS7_ILi1EEESI_SI_EEESC_SE_Li128ELb1ELb1ELb0ELb0EEENS1_19SingleTileSchedulerILb1ELb0ELb1ELi128EEEEEEEEEvNT_6ParamsE:
[----:B------:R-:W-:Y:S01]  /*0000*/  LDC R1, c[0x0][0x28] ;  /* 0x00000a00ff017b82 */ /* 0x000fe20000000800 */
[----:B------:R-:W-:Y:S05]  /*0010*/  EXIT ;  /* 0x000000000000794d */ /* 0x000fea0003800000 */
.L_x_17:
        /* <DEDUP_REMOVED lines=14> */
.L_x_35:


//--------------------- .nv.shared.reserved.0     --------------------------
	.section	.nv.shared.reserved.0,"aw",@nobits
	.weak		__nv_reservedSMEM_offset_0_alias
	.size		__nv_reservedSMEM_offset_0_alias, 0, 0
	.other		__nv_reservedSMEM_offset_0_alias,@"STO_CUDA_RESERVED_SHARED STV_DEFAULT"
__nv_reservedSMEM_offset_0_alias:
	.zero		0


//--------------------- .nv.global                --------------------------
	.section	.nv.global,"aw",@nobits
.nv.global:
	.type		_ZN82_INTERNAL_f203ee7c_46_flash_fwd_hdim96_bf16_paged_softcapall_sm80_cu_49158569_39374cute1_E,@object
	.size		_ZN82_INTERNAL_f203ee7c_46_flash_fwd_hdim96_bf16_paged_softcapall_sm80_cu_49158569_39374cute1_E,(_ZN82_INTERNAL_f203ee7c_46_flash_fwd_hdim96_bf16_paged_softcapall_sm80_cu_49158569_39374cuda3std3__45__cpo6cbeginE - _ZN82_INTERNAL_f203ee7c_46_flash_fwd_hdim96_bf16_paged_softcapall_sm80_cu_49158569_39374cute1_E)
_ZN82_INTERNAL_f203ee7c_46_flash_fwd_hdim96_bf16_paged_softcapall_sm80_cu_49158569_39374cute1_E:
	.zero		1
	.type		_ZN82_INTERNAL_f203ee7c_46_flash_fwd_hdim96_bf16_paged_softcapall_sm80_cu_49158569_39374cuda3std3__45__cpo6cbeginE,@object
	.size		_ZN82_INTERNAL_f203ee7c_46_flash_fwd_hdim96_bf16_paged_softcapall_sm80_cu_49158569_39374cuda3std3__45__cpo6cbeginE,(_ZN82_INTERNAL_f203ee7c_46_flash_fwd_hdim96_bf16_paged_softcapall_sm80_cu_49158569_39374cuda3std3__48in_placeE - _ZN82_INTERNAL_f203ee7c_46_flash_fwd_hdim96_bf16_paged_softcapall_sm80_cu_49158569_39374cuda3std3__45__cpo6cbeginE)
_ZN82_INTERNAL_f203ee7c_46_flash_fwd_hdim96_bf16_paged_softcapall_sm80_cu_49158569_39374cuda3std3__45__cpo6cbeginE:
	.zero		1
	.type		_ZN82_INTERNAL_f203ee7c_46_flash_fwd_hdim96_bf16_paged_softcapall_sm80_cu_49158569_39374cuda3std3__48in_placeE,@object
	.size		_ZN82_INTERNAL_f203ee7c_46_flash_fwd_hdim96_bf16_paged_softcapall_sm80_cu_49158569_39374cuda3std3__48in_placeE,(_ZN82_INTERNAL_f203ee7c_46_flash_fwd_hdim96_bf16_paged_softcapall_sm80_cu_49158569_39374cuda3std6ranges3__45__cpo9iter_moveE - _ZN82_INTERNAL_f203ee7c_46_flash_fwd_hdim96_bf16_paged_softcapall_sm80_cu_49158569_39374cuda3std3__48in_placeE)
_ZN82_INTERNAL_f203ee7c_46_flash_fwd_hdim96_bf16_paged_softcapall_sm80_cu_49158569_39374cuda3std3__48in_placeE:
	.zero		1
	.type		_ZN82_INTERNAL_f203ee7c_46_flash_fwd_hdim96_bf16_paged_softcapall_sm80_cu_49158569_39374cuda3std6ranges3__45__cpo9iter_moveE,@object
	.size		_ZN82_INTERNAL_f203ee7c_46_flash_fwd_hdim96_bf16_paged_softcapall_sm80_cu_49158569_39374cuda3std6ranges3__45__cpo9iter_moveE,(_ZN82_INTERNAL_f203ee7c_46_flash_fwd_hdim96_bf16_paged_softcapall_sm80_cu_49158569_39374cuda3std3__45__cpo5beginE - _ZN82_INTERNAL_f203ee7c_46_flash_fwd_hdim96_bf16_paged_softcapall_sm80_cu_49158569_39374cuda3std6ranges3__45__cpo9iter_moveE)
_ZN82_INTERNAL_f203ee7c_46_flash_fwd_hdim96_bf16_paged_softcapall_sm80_cu_49158569_39374cuda3std6ranges3__45__cpo9iter_moveE:
	.zero		1
	.type		_ZN82_INTERNAL_f203ee7c_46_flash_fwd_hdim96_bf16_paged_softcapall_sm80_cu_49158569_39374cuda3std3__45__cpo5beginE,@object
	.size		_ZN82_INTERNAL_f203ee7c_46_flash_fwd_hdim96_bf16_paged_softcapall_sm80_cu_49158569_39374cuda3std3__45__cpo5beginE,(_ZN82_INTERNAL_f203ee7c_46_flash_fwd_hdim96_bf16_paged_softcapall_sm80_cu_49158569_39374cuda3std3__484_GLOBAL__N__f203ee7c_46_flash_fwd_hdim96_bf16_paged_softcapall_sm80_cu_49158569_39376ignoreE - _ZN82_INTERNAL_f203ee7c_46_flash_fwd_hdim96_bf16_paged_softcapall_sm80_cu_49158569_39374cuda3std3__45__cpo5beginE)
_ZN82_INTERNAL_f203ee7c_46_flash_fwd_hdim96_bf16_paged_softcapall_sm80_cu_49158569_39374cuda3std3__45__cpo5beginE:
	.zero		1
	.type		_ZN82_INTERNAL_f203ee7c_46_flash_fwd_hdim96_bf16_paged_softcapall_sm80_cu_49158569_39374cuda3std3__484_GLOBAL__N__f203ee7c_46_flash_fwd_hdim96_bf16_paged_softcapall_sm80_cu_49158569_39376ignoreE,@object
	.size		_ZN82_INTERNAL_f203ee7c_46_flash_fwd_hdim96_bf16_paged_softcapall_sm80_cu_49158569_39374cuda3std3__484_GLOBAL__N__f203ee7c_46_flash_fwd_hdim96_bf16_paged_softcapall_sm80_cu_49158569_39376ignoreE,(_ZN82_INTERNAL_f203ee7c_46_flash_fwd_hdim96_bf16_paged_softcapall_sm80_cu_49158569_39374cute7productE - _ZN82_INTERNAL_f203ee7c_46_flash_fwd_hdim96_bf16_paged_softcapall_sm80_cu_49158569_39374cuda3std3__484_GLOBAL__N__f203ee7c_46_flash_fwd_hdim96_bf16_paged_softcapall_sm80_cu_49158569_39376ignoreE)
_ZN82_INTERNAL_f203ee7c_46_flash_fwd_hdim96_bf16_paged_softcapall_sm80_cu_49158569_39374cuda3std3__484_GLOBAL__N__f203ee7c_46_flash_fwd_hdim96_bf16_paged_softcapall_sm80_cu_49158569_39376ignoreE:
	.zero		1
	.type		_ZN82_INTERNAL_f203ee7c_46_flash_fwd_hdim96_bf16_paged_softcapall_sm80_cu_49158569_39374cute7productE,@object
	.size		_ZN82_INTERNAL_f203ee7c_46_flash_fwd_hdim96_bf16_paged_softcapall_sm80_cu_49158569_39374cute7productE,(_ZN82_INTERNAL_f203ee7c_46_flash_fwd_hdim96_bf16_paged_softcapall_sm80_cu_49158569_39374cuda3std3__45__cpo3endE - _ZN82_INTERNAL_f203ee7c_46_flash_fwd_hdim96_bf16_paged_softcapall_sm80_cu_49158569_39374cute7productE)
_ZN82_INTERNAL_f203ee7c_46_flash_fwd_hdim96_bf16_paged_softcapall_sm80_cu_49158569_39374cute7productE:
	.zero		1
	.type		_ZN82_INTERNAL_f203ee7c_46_flash_fwd_hdim96_bf16_paged_softcapall_sm80_cu_49158569_39374cuda3std3__45__cpo3endE,@object
	.size		_ZN82_INTERNAL_f203ee7c_46_flash_fwd_hdim96_bf16_paged_softcapall_sm80_cu_49158569_39374cuda3std3__45__cpo3endE,(_ZN82_INTERNAL_f203ee7c_46_flash_fwd_hdim96_bf16_paged_softcapall_sm80_cu_49158569_39374cuda3std3__419piecewise_constructE - _ZN82_INTERNAL_f203ee7c_46_flash_fwd_hdim96_bf16_paged_softcapall_sm80_cu_49158569_39374cuda3std3__45__cpo3endE)
_ZN82_INTERNAL_f203ee7c_46_flash_fwd_hdim96_bf16_paged_softcapall_sm80_cu_49158569_39374cuda3std3__45__cpo3endE:
	.zero		1
	.type		_ZN82_INTERNAL_f203ee7c_46_flash_fwd_hdim96_bf16_paged_softcapall_sm80_cu_49158569_39374cuda3std3__419piecewise_constructE,@object
	.size		_ZN82_INTERNAL_f203ee7c_46_flash_fwd_hdim96_bf16_paged_softcapall_sm80_cu_49158569_39374cuda3std3__419piecewise_constructE,(_ZN82_INTERNAL_f203ee7c_46_flash_fwd_hdim96_bf16_paged_softcapall_sm80_cu_49158569_39374cuda3std3__45__cpo4cendE - _ZN82_INTERNAL_f203ee7c_46_flash_fwd_hdim96_bf16_paged_softcapall_sm80_cu_49158569_39374cuda3std3__419piecewise_constructE)
_ZN82_INTERNAL_f203ee7c_46_flash_fwd_hdim96_bf16_paged_softcapall_sm80_cu_49158569_39374cuda3std3__419piecewise_constructE:
	.zero		1
	.type		_ZN82_INTERNAL_f203ee7c_46_flash_fwd_hdim96_bf16_paged_softcapall_sm80_cu_49158569_39374cuda3std3__45__cpo4cendE,@object
	.size		_ZN82_INTERNAL_f203ee7c_46_flash_fwd_hdim96_bf16_paged_softcapall_sm80_cu_49158569_39374cuda3std3__45__cpo4cendE,(_ZN82_INTERNAL_f203ee7c_46_flash_fwd_hdim96_bf16_paged_softcapall_sm80_cu_49158569_39374cuda3std6ranges3__45__cpo4swapE - _ZN82_INTERNAL_f203ee7c_46_flash_fwd_hdim96_bf16_paged_softcapall_sm80_cu_49158569_39374cuda3std3__45__cpo4cendE)
_ZN82_INTERNAL_f203ee7c_46_flash_fwd_hdim96_bf16_paged_softcapall_sm80_cu_49158569_39374cuda3std3__45__cpo4cendE:
	.zero		1
	.type		_ZN82_INTERNAL_f203ee7c_46_flash_fwd_hdim96_bf16_paged_softcapall_sm80_cu_49158569_39374cuda3std6ranges3__45__cpo4swapE,@object
	.size		_ZN82_INTERNAL_f203ee7c_46_flash_fwd_hdim96_bf16_paged_softcapall_sm80_cu_49158569_39374cuda3std6ranges3__45__cpo4swapE,(.L_7 - _ZN82_INTERNAL_f203ee7c_46_flash_fwd_hdim96_bf16_paged_softcapall_sm80_cu_49158569_39374cuda3std6ranges3__45__cpo4swapE)
_ZN82_INTERNAL_f203ee7c_46_flash_fwd_hdim96_bf16_paged_softcapall_sm80_cu_49158569_39374cuda3std6ranges3__45__cpo4swapE:
	.zero		1
.L_7:


//--------------------- .nv.constant0._ZN7cutlass13device_kernelIN5flash19enable_sm80_to_sm89INS1_16FlashAttnFwdSm80INS1_25CollectiveMainloopFwdSm80ILi4ELi1ELb0EN4cute5tupleIJNS5_1CILi128EEENS7_ILi64EEENS7_ILi96EEEEEELi96ENS_10bfloat16_tEfNS_4arch4Sm80ELb0ELb0ELb1ELb0ELb1ELb0ELb1ELb0EEENS1_21CollectiveEpilogueFwdINS6_IJS8_SA_S9_EEENS6_IJNS7_ILi1EEESI_SI_EEESC_SE_Li128ELb0ELb1ELb0ELb0EEENS1_19SingleTileSchedulerILb0ELb0ELb1ELi128EEEEEEEEEvNT_6ParamsE --------------------------
	.section	.nv.constant0._ZN7cutlass13device_kernelIN5flash19enable_sm80_to_sm89INS1_16FlashAttnFwdSm80INS1_25CollectiveMainloopFwdSm80ILi4ELi1ELb0EN4cute5tupleIJNS5_1CILi128EEENS7_ILi64EEENS7_ILi96EEEEEELi96ENS_10bfloat16_tEfNS_4arch4Sm80ELb0ELb0ELb1ELb0ELb1ELb0ELb1ELb0EEENS1_21CollectiveEpilogueFwdINS6_IJS8_SA_S9_EEENS6_IJNS7_ILi1EEESI_SI_EEESC_SE_Li128ELb0ELb1ELb0ELb0EEENS1_19SingleTileSchedulerILb0ELb0ELb1ELi128EEEEEEEEEvNT_6ParamsE,"a",@progbits
	.sectionflags	@""
	.align	4
.nv.constant0._ZN7cutlass13device_kernelIN5flash19enable_sm80_to_sm89INS1_16FlashAttnFwdSm80INS1_25CollectiveMainloopFwdSm80ILi4ELi1ELb0EN4cute5tupleIJNS5_1CILi128EEENS7_ILi64EEENS7_ILi96EEEEEELi96ENS_10bfloat16_tEfNS_4arch4Sm80ELb0ELb0ELb1ELb0ELb1ELb0ELb1ELb0EEENS1_21CollectiveEpilogueFwdINS6_IJS8_SA_S9_EEENS6_IJNS7_ILi1EEESI_SI_EEESC_SE_Li128ELb0ELb1ELb0ELb0EEENS1_19SingleTileSchedulerILb0ELb0ELb1ELi128EEEEEEEEEvNT_6ParamsE:
	.zero		1576


//--------------------- .nv.constant0._ZN7cutlass13device_kernelIN5flash19enable_sm80_to_sm89INS1_16FlashAttnFwdSm80INS1_25CollectiveMainloopFwdSm80ILi4ELi1ELb0EN4cute5tupleIJNS5_1CILi128EEENS7_ILi64EEENS7_ILi96EEEEEELi96ENS_10bfloat16_tEfNS_4arch4Sm80ELb0ELb0ELb1ELb1ELb1ELb0ELb1ELb0EEENS1_21CollectiveEpilogueFwdINS6_IJS8_SA_S9_EEENS6_IJNS7_ILi1EEESI_SI_EEESC_SE_Li128ELb1ELb1ELb0ELb0EEENS1_19SingleTileSchedulerILb1ELb0ELb1ELi128EEEEEEEEEvNT_6ParamsE --------------------------
	.section	.nv.constant0._ZN7cutlass13device_kernelIN5flash19enable_sm80_to_sm89INS1_16FlashAttnFwdSm80INS1_25CollectiveMainloopFwdSm80ILi4ELi1ELb0EN4cute5tupleIJNS5_1CILi128EEENS7_ILi64EEENS7_ILi96EEEEEELi96ENS_10bfloat16_tEfNS_4arch4Sm80ELb0ELb0ELb1ELb1ELb1ELb0ELb1ELb0EEENS1_21CollectiveEpilogueFwdINS6_IJS8_SA_S9_EEENS6_IJNS7_ILi1EEESI_SI_EEESC_SE_Li128ELb1ELb1ELb0ELb0EEENS1_19SingleTileSchedulerILb1ELb0ELb1ELi128EEEEEEEEEvNT_6ParamsE,"a",@progbits
	.sectionflags	@""
	.align	4
.nv.constant0._ZN7cutlass13device_kernelIN5flash19enable_sm80_to_sm89INS1_16FlashAttnFwdSm80INS1_25CollectiveMainloopFwdSm80ILi4ELi1ELb0EN4cute5tupleIJNS5_1CILi128EEENS7_ILi64EEENS7_ILi96EEEEEELi96ENS_10bfloat16_tEfNS_4arch4Sm80ELb0ELb0ELb1ELb1ELb1ELb0ELb1ELb0EEENS1_21CollectiveEpilogueFwdINS6_IJS8_SA_S9_EEENS6_IJNS7_ILi1EEESI_SI_EEESC_SE_Li128ELb1ELb1ELb0ELb0EEENS1_19SingleTileSchedulerILb1ELb0ELb1ELi128EEEEEEEEEvNT_6ParamsE:
	.zero		1576


//--------------------- .nv.constant0._ZN7cutlass13device_kernelIN5flash19enable_sm80_to_sm89INS1_16FlashAttnFwdSm80INS1_25CollectiveMainloopFwdSm80ILi4ELi1ELb0EN4cute5tupleIJNS5_1CILi128EEENS7_ILi64EEENS7_ILi96EEEEEELi96ENS_10bfloat16_tEfNS_4arch4Sm80ELb0ELb0ELb1ELb1ELb1ELb1ELb1ELb0EEENS1_21CollectiveEpilogueFwdINS6_IJS8_SA_S9_EEENS6_IJNS7_ILi1EEESI_SI_EEESC_SE_Li128ELb1ELb1ELb0ELb0EEENS1_19SingleTileSchedulerILb1ELb0ELb1ELi128EEEEEEEEEvNT_6ParamsE --------------------------
	.section	.nv.constant0._ZN7cutlass13device_kernelIN5flash19enable_sm80_to_sm89INS1_16FlashAttnFwdSm80INS1_25CollectiveMainloopFwdSm80ILi4ELi1ELb0EN4cute5tupleIJNS5_1CILi128EEENS7_ILi64EEENS7_ILi96EEEEEELi96ENS_10bfloat16_tEfNS_4arch4Sm80ELb0ELb0ELb1ELb1ELb1ELb1ELb1ELb0EEENS1_21CollectiveEpilogueFwdINS6_IJS8_SA_S9_EEENS6_IJNS7_ILi1EEESI_SI_EEESC_SE_Li128ELb1ELb1ELb0ELb0EEENS1_19SingleTileSchedulerILb1ELb0ELb1ELi128EEEEEEEEEvNT_6ParamsE,"a",@progbits
	.sectionflags	@""
	.align	4
.nv.constant0._ZN7cutlass13device_kernelIN5flash19enable_sm80_to_sm89INS1_16FlashAttnFwdSm80INS1_25CollectiveMainloopFwdSm80ILi4ELi1ELb0EN4cute5tupleIJNS5_1CILi128EEENS7_ILi64EEENS7_ILi96EEEEEELi96ENS_10bfloat16_tEfNS_4arch4Sm80ELb0ELb0ELb1ELb1ELb1ELb1ELb1ELb0EEENS1_21CollectiveEpilogueFwdINS6_IJS8_SA_S9_EEENS6_IJNS7_ILi1EEESI_SI_EEESC_SE_Li128ELb1ELb1ELb0ELb0EEENS1_19SingleTileSchedulerILb1ELb0ELb1ELi128EEEEEEEEEvNT_6ParamsE:
	.zero		1576


//--------------------- .nv.constant0._ZN7cutlass13device_kernelIN5flash19enable_sm80_to_sm89INS1_16FlashAttnFwdSm80INS1_25CollectiveMainloopFwdSm80ILi4ELi1ELb0EN4cute5tupleIJNS5_1CILi128EEENS7_ILi48EEENS7_ILi96EEEEEELi96ENS_10bfloat16_tEfNS_4arch4Sm80ELb0ELb1ELb1ELb0ELb1ELb0ELb1ELb0EEENS1_21CollectiveEpilogueFwdINS6_IJS8_SA_S9_EEENS6_IJNS7_ILi1EEESI_SI_EEESC_SE_Li128ELb0ELb1ELb0ELb0EEENS1_19SingleTileSchedulerILb0ELb0ELb1ELi128EEEEEEEEEvNT_6ParamsE --------------------------
	.section	.nv.constant0._ZN7cutlass13device_kernelIN5flash19enable_sm80_to_sm89INS1_16FlashAttnFwdSm80INS1_25CollectiveMainloopFwdSm80ILi4ELi1ELb0EN4cute5tupleIJNS5_1CILi128EEENS7_ILi48EEENS7_ILi96EEEEEELi96ENS_10bfloat16_tEfNS_4arch4Sm80ELb0ELb1ELb1ELb0ELb1ELb0ELb1ELb0EEENS1_21CollectiveEpilogueFwdINS6_IJS8_SA_S9_EEENS6_IJNS7_ILi1EEESI_SI_EEESC_SE_Li128ELb0ELb1ELb0ELb0EEENS1_19SingleTileSchedulerILb0ELb0ELb1ELi128EEEEEEEEEvNT_6ParamsE,"a",@progbits
	.sectionflags	@""
	.align	4
.nv.constant0._ZN7cutlass13device_kernelIN5flash19enable_sm80_to_sm89INS1_16FlashAttnFwdSm80INS1_25CollectiveMainloopFwdSm80ILi4ELi1ELb0EN4cute5tupleIJNS5_1CILi128EEENS7_ILi48EEENS7_ILi96EEEEEELi96ENS_10bfloat16_tEfNS_4arch4Sm80ELb0ELb1ELb1ELb0ELb1ELb0ELb1ELb0EEENS1_21CollectiveEpilogueFwdINS6_IJS8_SA_S9_EEENS6_IJNS7_ILi1EEESI_SI_EEESC_SE_Li128ELb0ELb1ELb0ELb0EEENS1_19SingleTileSchedulerILb0ELb0ELb1ELi128EEEEEEEEEvNT_6ParamsE:
	.zero		1576


//--------------------- .nv.constant0._ZN7cutlass13device_kernelIN5flash19enable_sm80_to_sm89INS1_16FlashAttnFwdSm80INS1_25CollectiveMainloopFwdSm80ILi4ELi1ELb0EN4cute5tupleIJNS5_1CILi128EEENS7_ILi48EEENS7_ILi96EEEEEELi96ENS_10bfloat16_tEfNS_4arch4Sm80ELb0ELb1ELb1ELb1ELb1ELb0ELb1ELb0EEENS1_21CollectiveEpilogueFwdINS6_IJS8_SA_S9_EEENS6_IJNS7_ILi1EEESI_SI_EEESC_SE_Li128ELb1ELb1ELb0ELb0EEENS1_19SingleTileSchedulerILb1ELb0ELb1ELi128EEEEEEEEEvNT_6ParamsE --------------------------
	.section	.nv.constant0._ZN7cutlass13device_kernelIN5flash19enable_sm80_to_sm89INS1_16FlashAttnFwdSm80INS1_25CollectiveMainloopFwdSm80ILi4ELi1ELb0EN4cute5tupleIJNS5_1CILi128EEENS7_ILi48EEENS7_ILi96EEEEEELi96ENS_10bfloat16_tEfNS_4arch4Sm80ELb0ELb1ELb1ELb1ELb1ELb0ELb1ELb0EEENS1_21CollectiveEpilogueFwdINS6_IJS8_SA_S9_EEENS6_IJNS7_ILi1EEESI_SI_EEESC_SE_Li128ELb1ELb1ELb0ELb0EEENS1_19SingleTileSchedulerILb1ELb0ELb1ELi128EEEEEEEEEvNT_6ParamsE,"a",@progbits
	.sectionflags	@""
	.align	4
.nv.constant0._ZN7cutlass13device_kernelIN5flash19enable_sm80_to_sm89INS1_16FlashAttnFwdSm80INS1_25CollectiveMainloopFwdSm80ILi4ELi1ELb0EN4cute5tupleIJNS5_1CILi128EEENS7_ILi48EEENS7_ILi96EEEEEELi96ENS_10bfloat16_tEfNS_4arch4Sm80ELb0ELb1ELb1ELb1ELb1ELb0ELb1ELb0EEENS1_21CollectiveEpilogueFwdINS6_IJS8_SA_S9_EEENS6_IJNS7_ILi1EEESI_SI_EEESC_SE_Li128ELb1ELb1ELb0ELb0EEENS1_19SingleTileSchedulerILb1ELb0ELb1ELi128EEEEEEEEEvNT_6ParamsE:
	.zero		1576


//--------------------- .nv.constant0._ZN7cutlass13device_kernelIN5flash19enable_sm80_to_sm89INS1_16FlashAttnFwdSm80INS1_25CollectiveMainloopFwdSm80ILi4ELi1ELb0EN4cute5tupleIJNS5_1CILi128EEENS7_ILi48EEENS7_ILi96EEEEEELi96ENS_10bfloat16_tEfNS_4arch4Sm80ELb0ELb1ELb1ELb1ELb1ELb1ELb1ELb0EEENS1_21CollectiveEpilogueFwdINS6_IJS8_SA_S9_EEENS6_IJNS7_ILi1EEESI_SI_EEESC_SE_Li128ELb1ELb1ELb0ELb0EEENS1_19SingleTileSchedulerILb1ELb0ELb1ELi128EEEEEEEEEvNT_6ParamsE --------------------------
	.section	.nv.constant0._ZN7cutlass13device_kernelIN5flash19enable_sm80_to_sm89INS1_16FlashAttnFwdSm80INS1_25CollectiveMainloopFwdSm80ILi4ELi1ELb0EN4cute5tupleIJNS5_1CILi128EEENS7_ILi48EEENS7_ILi96EEEEEELi96ENS_10bfloat16_tEfNS_4arch4Sm80ELb0ELb1ELb1ELb1ELb1ELb1ELb1ELb0EEENS1_21CollectiveEpilogueFwdINS6_IJS8_SA_S9_EEENS6_IJNS7_ILi1EEESI_SI_EEESC_SE_Li128ELb1ELb1ELb0ELb0EEENS1_19SingleTileSchedulerILb1ELb0ELb1ELi128EEEEEEEEEvNT_6ParamsE,"a",@progbits
	.sectionflags	@""
	.align	4
.nv.constant0._ZN7cutlass13device_kernelIN5flash19enable_sm80_to_sm89INS1_16FlashAttnFwdSm80INS1_25CollectiveMainloopFwdSm80ILi4ELi1ELb0EN4cute5tupleIJNS5_1CILi128EEENS7_ILi48EEENS7_ILi96EEEEEELi96ENS_10bfloat16_tEfNS_4arch4Sm80ELb0ELb1ELb1ELb1ELb1ELb1ELb1ELb0EEENS1_21CollectiveEpilogueFwdINS6_IJS8_SA_S9_EEENS6_IJNS7_ILi1EEESI_SI_EEESC_SE_Li128ELb1ELb1ELb0ELb0EEENS1_19SingleTileSchedulerILb1ELb0ELb1ELi128EEEEEEEEEvNT_6ParamsE:
	.zero		1576


//--------------------- .nv.constant0._ZN7cutlass13device_kernelIN5flash19enable_sm80_to_sm89INS1_16FlashAttnFwdSm80INS1_25CollectiveMainloopFwdSm80ILi4ELi1ELb0EN4cute5tupleIJNS5_1CILi128EEENS7_ILi64EEENS7_ILi96EEEEEELi96ENS_10bfloat16_tEfNS_4arch4Sm80ELb1ELb0ELb1ELb0ELb1ELb0ELb1ELb0EEENS1_21CollectiveEpilogueFwdINS6_IJS8_SA_S9_EEENS6_IJNS7_ILi1EEESI_SI_EEESC_SE_Li128ELb0ELb1ELb0ELb0EEENS1_30DynamicPersistentTileSchedulerILi128ELi128ELb0ELb1ELb0EEEEEEEEEvNT_6ParamsE --------------------------
	.section	.nv.constant0._ZN7cutlass13device_kernelIN5flash19enable_sm80_to_sm89INS1_16FlashAttnFwdSm80INS1_25CollectiveMainloopFwdSm80ILi4ELi1ELb0EN4cute5tupleIJNS5_1CILi128EEENS7_ILi64EEENS7_ILi96EEEEEELi96ENS_10bfloat16_tEfNS_4arch4Sm80ELb1ELb0ELb1ELb0ELb1ELb0ELb1ELb0EEENS1_21CollectiveEpilogueFwdINS6_IJS8_SA_S9_EEENS6_IJNS7_ILi1EEESI_SI_EEESC_SE_Li128ELb0ELb1ELb0ELb0EEENS1_30DynamicPersistentTileSchedulerILi128ELi128ELb0ELb1ELb0EEEEEEEEEvNT_6ParamsE,"a",@progbits
	.sectionflags	@""
	.align	4
.nv.constant0._ZN7cutlass13device_kernelIN5flash19enable_sm80_to_sm89INS1_16FlashAttnFwdSm80INS1_25CollectiveMainloopFwdSm80ILi4ELi1ELb0EN4cute5tupleIJNS5_1CILi128EEENS7_ILi64EEENS7_ILi96EEEEEELi96ENS_10bfloat16_tEfNS_4arch4Sm80ELb1ELb0ELb1ELb0ELb1ELb0ELb1ELb0EEENS1_21CollectiveEpilogueFwdINS6_IJS8_SA_S9_EEENS6_IJNS7_ILi1EEESI_SI_EEESC_SE_Li128ELb0ELb1ELb0ELb0EEENS1_30DynamicPersistentTileSchedulerILi128ELi128ELb0ELb1ELb0EEEEEEEEEvNT_6ParamsE:
	.zero		1592


//--------------------- .nv.constant0._ZN7cutlass13device_kernelIN5flash19enable_sm80_to_sm89INS1_16FlashAttnFwdSm80INS1_25CollectiveMainloopFwdSm80ILi4ELi1ELb0EN4cute5tupleIJNS5_1CILi128EEENS7_ILi64EEENS7_ILi96EEEEEELi96ENS_10bfloat16_tEfNS_4arch4Sm80ELb1ELb0ELb1ELb1ELb1ELb0ELb1ELb0EEENS1_21CollectiveEpilogueFwdINS6_IJS8_SA_S9_EEENS6_IJNS7_ILi1EEESI_SI_EEESC_SE_Li128ELb1ELb1ELb0ELb0EEENS1_19SingleTileSchedulerILb1ELb0ELb1ELi128EEEEEEEEEvNT_6ParamsE --------------------------
	.section	.nv.constant0._ZN7cutlass13device_kernelIN5flash19enable_sm80_to_sm89INS1_16FlashAttnFwdSm80INS1_25CollectiveMainloopFwdSm80ILi4ELi1ELb0EN4cute5tupleIJNS5_1CILi128EEENS7_ILi64EEENS7_ILi96EEEEEELi96ENS_10bfloat16_tEfNS_4arch4Sm80ELb1ELb0ELb1ELb1ELb1ELb0ELb1ELb0EEENS1_21CollectiveEpilogueFwdINS6_IJS8_SA_S9_EEENS6_IJNS7_ILi1EEESI_SI_EEESC_SE_Li128ELb1ELb1ELb0ELb0EEENS1_19SingleTileSchedulerILb1ELb0ELb1ELi128EEEEEEEEEvNT_6ParamsE,"a",@progbits
	.sectionflags	@""
	.align	4
.nv.constant0._ZN7cutlass13device_kernelIN5flash19enable_sm80_to_sm89INS1_16FlashAttnFwdSm80INS1_25CollectiveMainloopFwdSm80ILi4ELi1ELb0EN4cute5tupleIJNS5_1CILi128EEENS7_ILi64EEENS7_ILi96EEEEEELi96ENS_10bfloat16_tEfNS_4arch4Sm80ELb1ELb0ELb1ELb1ELb1ELb0ELb1ELb0EEENS1_21CollectiveEpilogueFwdINS6_IJS8_SA_S9_EEENS6_IJNS7_ILi1EEESI_SI_EEESC_SE_Li128ELb1ELb1ELb0ELb0EEENS1_19SingleTileSchedulerILb1ELb0ELb1ELi128EEEEEEEEEvNT_6ParamsE:
	.zero		1576


//--------------------- .nv.constant0._ZN7cutlass13device_kernelIN5flash19enable_sm80_to_sm89INS1_16FlashAttnFwdSm80INS1_25CollectiveMainloopFwdSm80ILi4ELi1ELb0EN4cute5tupleIJNS5_1CILi128EEENS7_ILi64EEENS7_ILi96EEEEEELi96ENS_10bfloat16_tEfNS_4arch4Sm80ELb1ELb0ELb1ELb1ELb1ELb1ELb1ELb0EEENS1_21CollectiveEpilogueFwdINS6_IJS8_SA_S9_EEENS6_IJNS7_ILi1EEESI_SI_EEESC_SE_Li128ELb1ELb1ELb0ELb0EEENS1_19SingleTileSchedulerILb1ELb0ELb1ELi128EEEEEEEEEvNT_6ParamsE --------------------------
	.section	.nv.constant0._ZN7cutlass13device_kernelIN5flash19enable_sm80_to_sm89INS1_16FlashAttnFwdSm80INS1_25CollectiveMainloopFwdSm80ILi4ELi1ELb0EN4cute5tupleIJNS5_1CILi128EEENS7_ILi64EEENS7_ILi96EEEEEELi96ENS_10bfloat16_tEfNS_4arch4Sm80ELb1ELb0ELb1ELb1ELb1ELb1ELb1ELb0EEENS1_21CollectiveEpilogueFwdINS6_IJS8_SA_S9_EEENS6_IJNS7_ILi1EEESI_SI_EEESC_SE_Li128ELb1ELb1ELb0ELb0EEENS1_19SingleTileSchedulerILb1ELb0ELb1ELi128EEEEEEEEEvNT_6ParamsE,"a",@progbits
	.sectionflags	@""
	.align	4
.nv.constant0._ZN7cutlass13device_kernelIN5flash19enable_sm80_to_sm89INS1_16FlashAttnFwdSm80INS1_25CollectiveMainloopFwdSm80ILi4ELi1ELb0EN4cute5tupleIJNS5_1CILi128EEENS7_ILi64EEENS7_ILi96EEEEEELi96ENS_10bfloat16_tEfNS_4arch4Sm80ELb1ELb0ELb1ELb1ELb1ELb1ELb1ELb0EEENS1_21CollectiveEpilogueFwdINS6_IJS8_SA_S9_EEENS6_IJNS7_ILi1EEESI_SI_EEESC_SE_Li128ELb1ELb1ELb0ELb0EEENS1_19SingleTileSchedulerILb1ELb0ELb1ELi128EEEEEEEEEvNT_6ParamsE:
	.zero		1576


//--------------------- .nv.constant0._ZN7cutlass13device_kernelIN5flash19enable_sm80_to_sm89INS1_16FlashAttnFwdSm80INS1_25CollectiveMainloopFwdSm80ILi4ELi1ELb0EN4cute5tupleIJNS5_1CILi128EEENS7_ILi64EEENS7_ILi96EEEEEELi96ENS_10bfloat16_tEfNS_4arch4Sm80ELb0ELb0ELb0ELb0ELb1ELb0ELb1ELb0EEENS1_21CollectiveEpilogueFwdINS6_IJS8_SA_S9_EEENS6_IJNS7_ILi1EEESI_SI_EEESC_SE_Li128ELb0ELb1ELb0ELb0EEENS1_19SingleTileSchedulerILb0ELb0ELb1ELi128EEEEEEEEEvNT_6ParamsE --------------------------
	.section	.nv.constant0._ZN7cutlass13device_kernelIN5flash19enable_sm80_to_sm89INS1_16FlashAttnFwdSm80INS1_25CollectiveMainloopFwdSm80ILi4ELi1ELb0EN4cute5tupleIJNS5_1CILi128EEENS7_ILi64EEENS7_ILi96EEEEEELi96ENS_10bfloat16_tEfNS_4arch4Sm80ELb0ELb0ELb0ELb0ELb1ELb0ELb1ELb0EEENS1_21CollectiveEpilogueFwdINS6_IJS8_SA_S9_EEENS6_IJNS7_ILi1EEESI_SI_EEESC_SE_Li128ELb0ELb1ELb0ELb0EEENS1_19SingleTileSchedulerILb0ELb0ELb1ELi128EEEEEEEEEvNT_6ParamsE,"a",@progbits
	.sectionflags	@""
	.align	4
.nv.constant0._ZN7cutlass13device_kernelIN5flash19enable_sm80_to_sm89INS1_16FlashAttnFwdSm80INS1_25CollectiveMainloopFwdSm80ILi4ELi1ELb0EN4cute5tupleIJNS5_1CILi128EEENS7_ILi64EEENS7_ILi96EEEEEELi96ENS_10bfloat16_tEfNS_4arch4Sm80ELb0ELb0ELb0ELb0ELb1ELb0ELb1ELb0EEENS1_21CollectiveEpilogueFwdINS6_IJS8_SA_S9_EEENS6_IJNS7_ILi1EEESI_SI_EEESC_SE_Li128ELb0ELb1ELb0ELb0EEENS1_19SingleTileSchedulerILb0ELb0ELb1ELi128EEEEEEEEEvNT_6ParamsE:
	.zero		1576


//--------------------- .nv.constant0._ZN7cutlass13device_kernelIN5flash19enable_sm80_to_sm89INS1_16FlashAttnFwdSm80INS1_25CollectiveMainloopFwdSm80ILi4ELi1ELb0EN4cute5tupleIJNS5_1CILi128EEENS7_ILi64EEENS7_ILi96EEEEEELi96ENS_10bfloat16_tEfNS_4arch4Sm80ELb0ELb0ELb0ELb1ELb1ELb0ELb1ELb0EEENS1_21CollectiveEpilogueFwdINS6_IJS8_SA_S9_EEENS6_IJNS7_ILi1EEESI_SI_EEESC_SE_Li128ELb1ELb1ELb0ELb0EEENS1_19SingleTileSchedulerILb1ELb0ELb1ELi128EEEEEEEEEvNT_6ParamsE --------------------------
	.section	.nv.constant0._ZN7cutlass13device_kernelIN5flash19enable_sm80_to_sm89INS1_16FlashAttnFwdSm80INS1_25CollectiveMainloopFwdSm80ILi4ELi1ELb0EN4cute5tupleIJNS5_1CILi128EEENS7_ILi64EEENS7_ILi96EEEEEELi96ENS_10bfloat16_tEfNS_4arch4Sm80ELb0ELb0ELb0ELb1ELb1ELb0ELb1ELb0EEENS1_21CollectiveEpilogueFwdINS6_IJS8_SA_S9_EEENS6_IJNS7_ILi1EEESI_SI_EEESC_SE_Li128ELb1ELb1ELb0ELb0EEENS1_19SingleTileSchedulerILb1ELb0ELb1ELi128EEEEEEEEEvNT_6ParamsE,"a",@progbits
	.sectionflags	@""
	.align	4
.nv.constant0._ZN7cutlass13device_kernelIN5flash19enable_sm80_to_sm89INS1_16FlashAttnFwdSm80INS1_25CollectiveMainloopFwdSm80ILi4ELi1ELb0EN4cute5tupleIJNS5_1CILi128EEENS7_ILi64EEENS7_ILi96EEEEEELi96ENS_10bfloat16_tEfNS_4arch4Sm80ELb0ELb0ELb0ELb1ELb1ELb0ELb1ELb0EEENS1_21CollectiveEpilogueFwdINS6_IJS8_SA_S9_EEENS6_IJNS7_ILi1EEESI_SI_EEESC_SE_Li128ELb1ELb1ELb0ELb0EEENS1_19SingleTileSchedulerILb1ELb0ELb1ELi128EEEEEEEEEvNT_6ParamsE:
	.zero		1576


//--------------------- .nv.constant0._ZN7cutlass13device_kernelIN5flash19enable_sm80_to_sm89INS1_16FlashAttnFwdSm80INS1_25CollectiveMainloopFwdSm80ILi4ELi1ELb0EN4cute5tupleIJNS5_1CILi128EEENS7_ILi64EEENS7_ILi96EEEEEELi96ENS_10bfloat16_tEfNS_4arch4Sm80ELb0ELb0ELb0ELb1ELb1ELb1ELb1ELb0EEENS1_21CollectiveEpilogueFwdINS6_IJS8_SA_S9_EEENS6_IJNS7_ILi1EEESI_SI_EEESC_SE_Li128ELb1ELb1ELb0ELb0EEENS1_19SingleTileSchedulerILb1ELb0ELb1ELi128EEEEEEEEEvNT_6ParamsE --------------------------
	.section	.nv.constant0._ZN7cutlass13device_kernelIN5flash19enable_sm80_to_sm89INS1_16FlashAttnFwdSm80INS1_25CollectiveMainloopFwdSm80ILi4ELi1ELb0EN4cute5tupleIJNS5_1CILi128EEENS7_ILi64EEENS7_ILi96EEEEEELi96ENS_10bfloat16_tEfNS_4arch4Sm80ELb0ELb0ELb0ELb1ELb1ELb1ELb1ELb0EEENS1_21CollectiveEpilogueFwdINS6_IJS8_SA_S9_EEENS6_IJNS7_ILi1EEESI_SI_EEESC_SE_Li128ELb1ELb1ELb0ELb0EEENS1_19SingleTileSchedulerILb1ELb0ELb1ELi128EEEEEEEEEvNT_6ParamsE,"a",@progbits
	.sectionflags	@""
	.align	4
.nv.constant0._ZN7cutlass13device_kernelIN5flash19enable_sm80_to_sm89INS1_16FlashAttnFwdSm80INS1_25CollectiveMainloopFwdSm80ILi4ELi1ELb0EN4cute5tupleIJNS5_1CILi128EEENS7_ILi64EEENS7_ILi96EEEEEELi96ENS_10bfloat16_tEfNS_4arch4Sm80ELb0ELb0ELb0ELb1ELb1ELb1ELb1ELb0EEENS1_21CollectiveEpilogueFwdINS6_IJS8_SA_S9_EEENS6_IJNS7_ILi1EEESI_SI_EEESC_SE_Li128ELb1ELb1ELb0ELb0EEENS1_19SingleTileSchedulerILb1ELb0ELb1ELi128EEEEEEEEEvNT_6ParamsE:
	.zero		1576


//--------------------- .nv.constant0._ZN7cutlass13device_kernelIN5flash19enable_sm80_to_sm89INS1_16FlashAttnFwdSm80INS1_25CollectiveMainloopFwdSm80ILi4ELi1ELb0EN4cute5tupleIJNS5_1CILi128EEENS7_ILi48EEENS7_ILi96EEEEEELi96ENS_10bfloat16_tEfNS_4arch4Sm80ELb0ELb1ELb0ELb0ELb1ELb0ELb1ELb0EEENS1_21CollectiveEpilogueFwdINS6_IJS8_SA_S9_EEENS6_IJNS7_ILi1EEESI_SI_EEESC_SE_Li128ELb0ELb1ELb0ELb0EEENS1_19SingleTileSchedulerILb0ELb0ELb1ELi128EEEEEEEEEvNT_6ParamsE --------------------------
	.section	.nv.constant0._ZN7cutlass13device_kernelIN5flash19enable_sm80_to_sm89INS1_16FlashAttnFwdSm80INS1_25CollectiveMainloopFwdSm80ILi4ELi1ELb0EN4cute5tupleIJNS5_1CILi128EEENS7_ILi48EEENS7_ILi96EEEEEELi96ENS_10bfloat16_tEfNS_4arch4Sm80ELb0ELb1ELb0ELb0ELb1ELb0ELb1ELb0EEENS1_21CollectiveEpilogueFwdINS6_IJS8_SA_S9_EEENS6_IJNS7_ILi1EEESI_SI_EEESC_SE_Li128ELb0ELb1ELb0ELb0EEENS1_19SingleTileSchedulerILb0ELb0ELb1ELi128EEEEEEEEEvNT_6ParamsE,"a",@progbits
	.sectionflags	@""
	.align	4
.nv.constant0._ZN7cutlass13device_kernelIN5flash19enable_sm80_to_sm89INS1_16FlashAttnFwdSm80INS1_25CollectiveMainloopFwdSm80ILi4ELi1ELb0EN4cute5tupleIJNS5_1CILi128EEENS7_ILi48EEENS7_ILi96EEEEEELi96ENS_10bfloat16_tEfNS_4arch4Sm80ELb0ELb1ELb0ELb0ELb1ELb0ELb1ELb0EEENS1_21CollectiveEpilogueFwdINS6_IJS8_SA_S9_EEENS6_IJNS7_ILi1EEESI_SI_EEESC_SE_Li128ELb0ELb1ELb0ELb0EEENS1_19SingleTileSchedulerILb0ELb0ELb1ELi128EEEEEEEEEvNT_6ParamsE:
	.zero		1576


//--------------------- .nv.constant0._ZN7cutlass13device_kernelIN5flash19enable_sm80_to_sm89INS1_16FlashAttnFwdSm80INS1_25CollectiveMainloopFwdSm80ILi4ELi1ELb0EN4cute5tupleIJNS5_1CILi128EEENS7_ILi48EEENS7_ILi96EEEEEELi96ENS_10bfloat16_tEfNS_4arch4Sm80ELb0ELb1ELb0ELb1ELb1ELb0ELb1ELb0EEENS1_21CollectiveEpilogueFwdINS6_IJS8_SA_S9_EEENS6_IJNS7_ILi1EEESI_SI_EEESC_SE_Li128ELb1ELb1ELb0ELb0EEENS1_19SingleTileSchedulerILb1ELb0ELb1ELi128EEEEEEEEEvNT_6ParamsE --------------------------
	.section	.nv.constant0._ZN7cutlass13device_kernelIN5flash19enable_sm80_to_sm89INS1_16FlashAttnFwdSm80INS1_25CollectiveMainloopFwdSm80ILi4ELi1ELb0EN4cute5tupleIJNS5_1CILi128EEENS7_ILi48EEENS7_ILi96EEEEEELi96ENS_10bfloat16_tEfNS_4arch4Sm80ELb0ELb1ELb0ELb1ELb1ELb0ELb1ELb0EEENS1_21CollectiveEpilogueFwdINS6_IJS8_SA_S9_EEENS6_IJNS7_ILi1EEESI_SI_EEESC_SE_Li128ELb1ELb1ELb0ELb0EEENS1_19SingleTileSchedulerILb1ELb0ELb1ELi128EEEEEEEEEvNT_6ParamsE,"a",@progbits
	.sectionflags	@""
	.align	4
.nv.constant0._ZN7cutlass13device_kernelIN5flash19enable_sm80_to_sm89INS1_16FlashAttnFwdSm80INS1_25CollectiveMainloopFwdSm80ILi4ELi1ELb0EN4cute5tupleIJNS5_1CILi128EEENS7_ILi48EEENS7_ILi96EEEEEELi96ENS_10bfloat16_tEfNS_4arch4Sm80ELb0ELb1ELb0ELb1ELb1ELb0ELb1ELb0EEENS1_21CollectiveEpilogueFwdINS6_IJS8_SA_S9_EEENS6_IJNS7_ILi1EEESI_SI_EEESC_SE_Li128ELb1ELb1ELb0ELb0EEENS1_19SingleTileSchedulerILb1ELb0ELb1ELi128EEEEEEEEEvNT_6ParamsE:
	.zero		1576


//--------------------- .nv.constant0._ZN7cutlass13device_kernelIN5flash19enable_sm80_to_sm89INS1_16FlashAttnFwdSm80INS1_25CollectiveMainloopFwdSm80ILi4ELi1ELb0EN4cute5tupleIJNS5_1CILi128EEENS7_ILi48EEENS7_ILi96EEEEEELi96ENS_10bfloat16_tEfNS_4arch4Sm80ELb0ELb1ELb0ELb1ELb1ELb1ELb1ELb0EEENS1_21CollectiveEpilogueFwdINS6_IJS8_SA_S9_EEENS6_IJNS7_ILi1EEESI_SI_EEESC_SE_Li128ELb1ELb1ELb0ELb0EEENS1_19SingleTileSchedulerILb1ELb0ELb1ELi128EEEEEEEEEvNT_6ParamsE --------------------------
	.section	.nv.constant0._ZN7cutlass13device_kernelIN5flash19enable_sm80_to_sm89INS1_16FlashAttnFwdSm80INS1_25CollectiveMainloopFwdSm80ILi4ELi1ELb0EN4cute5tupleIJNS5_1CILi128EEENS7_ILi48EEENS7_ILi96EEEEEELi96ENS_10bfloat16_tEfNS_4arch4Sm80ELb0ELb1ELb0ELb1ELb1ELb1ELb1ELb0EEENS1_21CollectiveEpilogueFwdINS6_IJS8_SA_S9_EEENS6_IJNS7_ILi1EEESI_SI_EEESC_SE_Li128ELb1ELb1ELb0ELb0EEENS1_19SingleTileSchedulerILb1ELb0ELb1ELi128EEEEEEEEEvNT_6ParamsE,"a",@progbits
	.sectionflags	@""
	.align	4
.nv.constant0._ZN7cutlass13device_kernelIN5flash19enable_sm80_to_sm89INS1_16FlashAttnFwdSm80INS1_25CollectiveMainloopFwdSm80ILi4ELi1ELb0EN4cute5tupleIJNS5_1CILi128EEENS7_ILi48EEENS7_ILi96EEEEEELi96ENS_10bfloat16_tEfNS_4arch4Sm80ELb0ELb1ELb0ELb1ELb1ELb1ELb1ELb0EEENS1_21CollectiveEpilogueFwdINS6_IJS8_SA_S9_EEENS6_IJNS7_ILi1EEESI_SI_EEESC_SE_Li128ELb1ELb1ELb0ELb0EEENS1_19SingleTileSchedulerILb1ELb0ELb1ELi128EEEEEEEEEvNT_6ParamsE:
	.zero		1576


//--------------------- .nv.constant0._ZN7cutlass13device_kernelIN5flash19enable_sm80_to_sm89INS1_16FlashAttnFwdSm80INS1_25CollectiveMainloopFwdSm80ILi4ELi1ELb0EN4cute5tupleIJNS5_1CILi128EEENS7_ILi64EEENS7_ILi96EEEEEELi96ENS_10bfloat16_tEfNS_4arch4Sm80ELb1ELb0ELb0ELb0ELb1ELb0ELb1ELb0EEENS1_21CollectiveEpilogueFwdINS6_IJS8_SA_S9_EEENS6_IJNS7_ILi1EEESI_SI_EEESC_SE_Li128ELb0ELb1ELb0ELb0EEENS1_30DynamicPersistentTileSchedulerILi128ELi128ELb0ELb1ELb0EEEEEEEEEvNT_6ParamsE --------------------------
	.section	.nv.constant0._ZN7cutlass13device_kernelIN5flash19enable_sm80_to_sm89INS1_16FlashAttnFwdSm80INS1_25CollectiveMainloopFwdSm80ILi4ELi1ELb0EN4cute5tupleIJNS5_1CILi128EEENS7_ILi64EEENS7_ILi96EEEEEELi96ENS_10bfloat16_tEfNS_4arch4Sm80ELb1ELb0ELb0ELb0ELb1ELb0ELb1ELb0EEENS1_21CollectiveEpilogueFwdINS6_IJS8_SA_S9_EEENS6_IJNS7_ILi1EEESI_SI_EEESC_SE_Li128ELb0ELb1ELb0ELb0EEENS1_30DynamicPersistentTileSchedulerILi128ELi128ELb0ELb1ELb0EEEEEEEEEvNT_6ParamsE,"a",@progbits
	.sectionflags	@""
	.align	4
.nv.constant0._ZN7cutlass13device_kernelIN5flash19enable_sm80_to_sm89INS1_16FlashAttnFwdSm80INS1_25CollectiveMainloopFwdSm80ILi4ELi1ELb0EN4cute5tupleIJNS5_1CILi128EEENS7_ILi64EEENS7_ILi96EEEEEELi96ENS_10bfloat16_tEfNS_4arch4Sm80ELb1ELb0ELb0ELb0ELb1ELb0ELb1ELb0EEENS1_21CollectiveEpilogueFwdINS6_IJS8_SA_S9_EEENS6_IJNS7_ILi1EEESI_SI_EEESC_SE_Li128ELb0ELb1ELb0ELb0EEENS1_30DynamicPersistentTileSchedulerILi128ELi128ELb0ELb1ELb0EEEEEEEEEvNT_6ParamsE:
	.zero		1592


//--------------------- .nv.constant0._ZN7cutlass13device_kernelIN5flash19enable_sm80_to_sm89INS1_16FlashAttnFwdSm80INS1_25CollectiveMainloopFwdSm80ILi4ELi1ELb0EN4cute5tupleIJNS5_1CILi128EEENS7_ILi64EEENS7_ILi96EEEEEELi96ENS_10bfloat16_tEfNS_4arch4Sm80ELb1ELb0ELb0ELb1ELb1ELb0ELb1ELb0EEENS1_21CollectiveEpilogueFwdINS6_IJS8_SA_S9_EEENS6_IJNS7_ILi1EEESI_SI_EEESC_SE_Li128ELb1ELb1ELb0ELb0EEENS1_19SingleTileSchedulerILb1ELb0ELb1ELi128EEEEEEEEEvNT_6ParamsE --------------------------
	.section	.nv.constant0._ZN7cutlass13device_kernelIN5flash19enable_sm80_to_sm89INS1_16FlashAttnFwdSm80INS1_25CollectiveMainloopFwdSm80ILi4ELi1ELb0EN4cute5tupleIJNS5_1CILi128EEENS7_ILi64EEENS7_ILi96EEEEEELi96ENS_10bfloat16_tEfNS_4arch4Sm80ELb1ELb0ELb0ELb1ELb1ELb0ELb1ELb0EEENS1_21CollectiveEpilogueFwdINS6_IJS8_SA_S9_EEENS6_IJNS7_ILi1EEESI_SI_EEESC_SE_Li128ELb1ELb1ELb0ELb0EEENS1_19SingleTileSchedulerILb1ELb0ELb1ELi128EEEEEEEEEvNT_6ParamsE,"a",@progbits
	.sectionflags	@""
	.align	4
.nv.constant0._ZN7cutlass13device_kernelIN5flash19enable_sm80_to_sm89INS1_16FlashAttnFwdSm80INS1_25CollectiveMainloopFwdSm80ILi4ELi1ELb0EN4cute5tupleIJNS5_1CILi128EEENS7_ILi64EEENS7_ILi96EEEEEELi96ENS_10bfloat16_tEfNS_4arch4Sm80ELb1ELb0ELb0ELb1ELb1ELb0ELb1ELb0EEENS1_21CollectiveEpilogueFwdINS6_IJS8_SA_S9_EEENS6_IJNS7_ILi1EEESI_SI_EEESC_SE_Li128ELb1ELb1ELb0ELb0EEENS1_19SingleTileSchedulerILb1ELb0ELb1ELi128EEEEEEEEEvNT_6ParamsE:
	.zero		1576


//--------------------- .nv.constant0._ZN7cutlass13device_kernelIN5flash19enable_sm80_to_sm89INS1_16FlashAttnFwdSm80INS1_25CollectiveMainloopFwdSm80ILi4ELi1ELb0EN4cute5tupleIJNS5_1CILi128EEENS7_ILi64EEENS7_ILi96EEEEEELi96ENS_10bfloat16_tEfNS_4arch4Sm80ELb1ELb0ELb0ELb1ELb1ELb1ELb1ELb0EEENS1_21CollectiveEpilogueFwdINS6_IJS8_SA_S9_EEENS6_IJNS7_ILi1EEESI_SI_EEESC_SE_Li128ELb1ELb1ELb0ELb0EEENS1_19SingleTileSchedulerILb1ELb0ELb1ELi128EEEEEEEEEvNT_6ParamsE --------------------------
	.section	.nv.constant0._ZN7cutlass13device_kernelIN5flash19enable_sm80_to_sm89INS1_16FlashAttnFwdSm80INS1_25CollectiveMainloopFwdSm80ILi4ELi1ELb0EN4cute5tupleIJNS5_1CILi128EEENS7_ILi64EEENS7_ILi96EEEEEELi96ENS_10bfloat16_tEfNS_4arch4Sm80ELb1ELb0ELb0ELb1ELb1ELb1ELb1ELb0EEENS1_21CollectiveEpilogueFwdINS6_IJS8_SA_S9_EEENS6_IJNS7_ILi1EEESI_SI_EEESC_SE_Li128ELb1ELb1ELb0ELb0EEENS1_19SingleTileSchedulerILb1ELb0ELb1ELi128EEEEEEEEEvNT_6ParamsE,"a",@progbits
	.sectionflags	@""
	.align	4
.nv.constant0._ZN7cutlass13device_kernelIN5flash19enable_sm80_to_sm89INS1_16FlashAttnFwdSm80INS1_25CollectiveMainloopFwdSm80ILi4ELi1ELb0EN4cute5tupleIJNS5_1CILi128EEENS7_ILi64EEENS7_ILi96EEEEEELi96ENS_10bfloat16_tEfNS_4arch4Sm80ELb1ELb0ELb0ELb1ELb1ELb1ELb1ELb0EEENS1_21CollectiveEpilogueFwdINS6_IJS8_SA_S9_EEENS6_IJNS7_ILi1EEESI_SI_EEESC_SE_Li128ELb1ELb1ELb0ELb0EEENS1_19SingleTileSchedulerILb1ELb0ELb1ELi128EEEEEEEEEvNT_6ParamsE:
	.zero		1576


//--------------------- SYMBOLS --------------------------

	.type		.nv.reservedSmem.offset0,@object
	.size		.nv.reservedSmem.offset0,0x4
